//
// Generated by NVIDIA NVVM Compiler
//
// Compiler Build ID: CL-36424714
// Cuda compilation tools, release 13.0, V13.0.88
// Based on NVVM 20.0.0
//

.version 9.0
.target sm_100
.address_size 64

	// .globl	_Z6kernelPfS_
.global .align 1 .b8 _ZN34_INTERNAL_5cc30ed4_4_k_cu_d4fcf3aa4cuda3std3__45__cpo5beginE[1];
.global .align 1 .b8 _ZN34_INTERNAL_5cc30ed4_4_k_cu_d4fcf3aa4cuda3std3__45__cpo3endE[1];
.global .align 1 .b8 _ZN34_INTERNAL_5cc30ed4_4_k_cu_d4fcf3aa4cuda3std3__45__cpo6cbeginE[1];
.global .align 1 .b8 _ZN34_INTERNAL_5cc30ed4_4_k_cu_d4fcf3aa4cuda3std3__45__cpo4cendE[1];
.global .align 1 .b8 _ZN34_INTERNAL_5cc30ed4_4_k_cu_d4fcf3aa4cuda3std3__45__cpo6rbeginE[1];
.global .align 1 .b8 _ZN34_INTERNAL_5cc30ed4_4_k_cu_d4fcf3aa4cuda3std3__45__cpo4rendE[1];
.global .align 1 .b8 _ZN34_INTERNAL_5cc30ed4_4_k_cu_d4fcf3aa4cuda3std3__45__cpo7crbeginE[1];
.global .align 1 .b8 _ZN34_INTERNAL_5cc30ed4_4_k_cu_d4fcf3aa4cuda3std3__45__cpo5crendE[1];
.global .align 1 .b8 _ZN34_INTERNAL_5cc30ed4_4_k_cu_d4fcf3aa4cuda3std3__436_GLOBAL__N__5cc30ed4_4_k_cu_d4fcf3aa6ignoreE[1];
.global .align 1 .b8 _ZN34_INTERNAL_5cc30ed4_4_k_cu_d4fcf3aa4cuda3std3__419piecewise_constructE[1];
.global .align 1 .b8 _ZN34_INTERNAL_5cc30ed4_4_k_cu_d4fcf3aa4cuda3std3__48in_placeE[1];
.global .align 1 .b8 _ZN34_INTERNAL_5cc30ed4_4_k_cu_d4fcf3aa4cuda3std3__420unreachable_sentinelE[1];
.global .align 1 .b8 _ZN34_INTERNAL_5cc30ed4_4_k_cu_d4fcf3aa4cuda3std3__47nulloptE[1];
.global .align 1 .b8 _ZN34_INTERNAL_5cc30ed4_4_k_cu_d4fcf3aa4cuda3std3__48unexpectE[1];
.global .align 1 .b8 _ZN34_INTERNAL_5cc30ed4_4_k_cu_d4fcf3aa4cuda3std6ranges3__45__cpo4swapE[1];
.global .align 1 .b8 _ZN34_INTERNAL_5cc30ed4_4_k_cu_d4fcf3aa4cuda3std6ranges3__45__cpo9iter_moveE[1];
.global .align 1 .b8 _ZN34_INTERNAL_5cc30ed4_4_k_cu_d4fcf3aa4cuda3std6ranges3__45__cpo5beginE[1];
.global .align 1 .b8 _ZN34_INTERNAL_5cc30ed4_4_k_cu_d4fcf3aa4cuda3std6ranges3__45__cpo3endE[1];
.global .align 1 .b8 _ZN34_INTERNAL_5cc30ed4_4_k_cu_d4fcf3aa4cuda3std6ranges3__45__cpo6cbeginE[1];
.global .align 1 .b8 _ZN34_INTERNAL_5cc30ed4_4_k_cu_d4fcf3aa4cuda3std6ranges3__45__cpo4cendE[1];
.global .align 1 .b8 _ZN34_INTERNAL_5cc30ed4_4_k_cu_d4fcf3aa4cuda3std6ranges3__45__cpo7advanceE[1];
.global .align 1 .b8 _ZN34_INTERNAL_5cc30ed4_4_k_cu_d4fcf3aa4cuda3std6ranges3__45__cpo9iter_swapE[1];
.global .align 1 .b8 _ZN34_INTERNAL_5cc30ed4_4_k_cu_d4fcf3aa4cuda3std6ranges3__45__cpo4nextE[1];
.global .align 1 .b8 _ZN34_INTERNAL_5cc30ed4_4_k_cu_d4fcf3aa4cuda3std6ranges3__45__cpo4prevE[1];
.global .align 1 .b8 _ZN34_INTERNAL_5cc30ed4_4_k_cu_d4fcf3aa4cuda3std6ranges3__45__cpo4dataE[1];
.global .align 1 .b8 _ZN34_INTERNAL_5cc30ed4_4_k_cu_d4fcf3aa4cuda3std6ranges3__45__cpo5cdataE[1];
.global .align 1 .b8 _ZN34_INTERNAL_5cc30ed4_4_k_cu_d4fcf3aa4cuda3std6ranges3__45__cpo4sizeE[1];
.global .align 1 .b8 _ZN34_INTERNAL_5cc30ed4_4_k_cu_d4fcf3aa4cuda3std6ranges3__45__cpo5ssizeE[1];
.global .align 1 .b8 _ZN34_INTERNAL_5cc30ed4_4_k_cu_d4fcf3aa4cuda3std6ranges3__45__cpo8distanceE[1];
.global .align 1 .b8 _ZN34_INTERNAL_5cc30ed4_4_k_cu_d4fcf3aa6thrust24THRUST_300001_SM_1000_NS8cuda_cub3parE[1];
.global .align 1 .b8 _ZN34_INTERNAL_5cc30ed4_4_k_cu_d4fcf3aa6thrust24THRUST_300001_SM_1000_NS8cuda_cub10par_nosyncE[1];
.global .align 1 .b8 _ZN34_INTERNAL_5cc30ed4_4_k_cu_d4fcf3aa6thrust24THRUST_300001_SM_1000_NS6system6detail10sequential3seqE[1];
.global .align 1 .b8 _ZN34_INTERNAL_5cc30ed4_4_k_cu_d4fcf3aa6thrust24THRUST_300001_SM_1000_NS12placeholders2_1E[1];
.global .align 1 .b8 _ZN34_INTERNAL_5cc30ed4_4_k_cu_d4fcf3aa6thrust24THRUST_300001_SM_1000_NS12placeholders2_2E[1];
.global .align 1 .b8 _ZN34_INTERNAL_5cc30ed4_4_k_cu_d4fcf3aa6thrust24THRUST_300001_SM_1000_NS12placeholders2_3E[1];
.global .align 1 .b8 _ZN34_INTERNAL_5cc30ed4_4_k_cu_d4fcf3aa6thrust24THRUST_300001_SM_1000_NS12placeholders2_4E[1];
.global .align 1 .b8 _ZN34_INTERNAL_5cc30ed4_4_k_cu_d4fcf3aa6thrust24THRUST_300001_SM_1000_NS12placeholders2_5E[1];
.global .align 1 .b8 _ZN34_INTERNAL_5cc30ed4_4_k_cu_d4fcf3aa6thrust24THRUST_300001_SM_1000_NS12placeholders2_6E[1];
.global .align 1 .b8 _ZN34_INTERNAL_5cc30ed4_4_k_cu_d4fcf3aa6thrust24THRUST_300001_SM_1000_NS12placeholders2_7E[1];
.global .align 1 .b8 _ZN34_INTERNAL_5cc30ed4_4_k_cu_d4fcf3aa6thrust24THRUST_300001_SM_1000_NS12placeholders2_8E[1];
.global .align 1 .b8 _ZN34_INTERNAL_5cc30ed4_4_k_cu_d4fcf3aa6thrust24THRUST_300001_SM_1000_NS12placeholders2_9E[1];
.global .align 1 .b8 _ZN34_INTERNAL_5cc30ed4_4_k_cu_d4fcf3aa6thrust24THRUST_300001_SM_1000_NS12placeholders3_10E[1];
.global .align 1 .b8 _ZN34_INTERNAL_5cc30ed4_4_k_cu_d4fcf3aa6thrust24THRUST_300001_SM_1000_NS3seqE[1];

.visible .entry _Z6kernelPfS_(
	.param .u64 .ptr .align 1 _Z6kernelPfS__param_0,
	.param .u64 .ptr .align 1 _Z6kernelPfS__param_1
)
{
	.reg .pred 	%p<2>;
	.reg .b32 	%r<5>;
	.reg .b32 	%f<6>;
	.reg .b64 	%rd<8>;
	.reg .b64 	%fd<4>;

	ld.param.u64 	%rd3, [_Z6kernelPfS__param_0];
	ld.param.u64 	%rd4, [_Z6kernelPfS__param_1];
	cvta.to.global.u64 	%rd1, %rd4;
	cvta.to.global.u64 	%rd2, %rd3;
	mov.u32 	%r2, %tid.x;
	mov.u32 	%r3, %ntid.x;
	mov.u32 	%r4, %ctaid.x;
	mad.lo.s32 	%r1, %r3, %r4, %r2;
	setp.ne.s32 	%p1, %r1, 0;
	@%p1 bra 	$L__BB0_2;
	ld.global.f32 	%f5, [%rd2];
	st.global.f32 	[%rd1], %f5;
	bra.uni 	$L__BB0_3;
$L__BB0_2:
	mul.wide.s32 	%rd5, %r1, 4;
	add.s64 	%rd6, %rd2, %rd5;
	ld.global.f32 	%f1, [%rd6];
	cvt.f64.f32 	%fd1, %f1;
	ld.global.f32 	%f2, [%rd6+-4];
	sub.f32 	%f3, %f2, %f1;
	cvt.f64.f32 	%fd2, %f3;
	fma.rn.f64 	%fd3, %fd2, 0d3FD999999999999A, %fd1;
	cvt.rn.f32.f64 	%f4, %fd3;
	add.s64 	%rd7, %rd1, %rd5;
	st.global.f32 	[%rd7], %f4;
$L__BB0_3:
	ret;

}
	// .globl	_ZN3cub18CUB_300001_SM_10006detail11EmptyKernelIvEEvv
.visible .entry _ZN3cub18CUB_300001_SM_10006detail11EmptyKernelIvEEvv()
{


	ret;

}
	// .globl	_ZN3cub18CUB_300001_SM_10006detail8for_each13static_kernelINS2_12policy_hub_t12policy_500_tEmN6thrust24THRUST_300001_SM_1000_NS8cuda_cub20__uninitialized_fill7functorINS7_10device_ptrIfEEfEEEEvT0_T1_
.visible .entry _ZN3cub18CUB_300001_SM_10006detail8for_each13static_kernelINS2_12policy_hub_t12policy_500_tEmN6thrust24THRUST_300001_SM_1000_NS8cuda_cub20__uninitialized_fill7functorINS7_10device_ptrIfEEfEEEEvT0_T1_(
	.param .u64 _ZN3cub18CUB_300001_SM_10006detail8for_each13static_kernelINS2_12policy_hub_t12policy_500_tEmN6thrust24THRUST_300001_SM_1000_NS8cuda_cub20__uninitialized_fill7functorINS7_10device_ptrIfEEfEEEEvT0_T1__param_0,
	.param .align 8 .b8 _ZN3cub18CUB_300001_SM_10006detail8for_each13static_kernelINS2_12policy_hub_t12policy_500_tEmN6thrust24THRUST_300001_SM_1000_NS8cuda_cub20__uninitialized_fill7functorINS7_10device_ptrIfEEfEEEEvT0_T1__param_1[16]
)
.maxntid 256
{
	.reg .pred 	%p<4>;
	.reg .b16 	%rs<5>;
	.reg .b32 	%r<10>;
	.reg .b32 	%f<3>;
	.reg .b64 	%rd<16>;

	ld.param.f32 	%f2, [_ZN3cub18CUB_300001_SM_10006detail8for_each13static_kernelINS2_12policy_hub_t12policy_500_tEmN6thrust24THRUST_300001_SM_1000_NS8cuda_cub20__uninitialized_fill7functorINS7_10device_ptrIfEEfEEEEvT0_T1__param_1+8];
	ld.param.u64 	%rd4, [_ZN3cub18CUB_300001_SM_10006detail8for_each13static_kernelINS2_12policy_hub_t12policy_500_tEmN6thrust24THRUST_300001_SM_1000_NS8cuda_cub20__uninitialized_fill7functorINS7_10device_ptrIfEEfEEEEvT0_T1__param_1];
	ld.param.u64 	%rd5, [_ZN3cub18CUB_300001_SM_10006detail8for_each13static_kernelINS2_12policy_hub_t12policy_500_tEmN6thrust24THRUST_300001_SM_1000_NS8cuda_cub20__uninitialized_fill7functorINS7_10device_ptrIfEEfEEEEvT0_T1__param_0];
	mov.u32 	%r7, %ctaid.x;
	mul.wide.u32 	%rd1, %r7, 512;
	sub.s64 	%rd2, %rd5, %rd1;
	setp.lt.u64 	%p1, %rd2, 512;
	@%p1 bra 	$L__BB2_2;
	mov.u32 	%r9, %tid.x;
	cvta.to.global.u64 	%rd11, %rd4;
	cvt.u64.u32 	%rd12, %r9;
	add.s64 	%rd13, %rd1, %rd12;
	shl.b64 	%rd14, %rd13, 2;
	add.s64 	%rd15, %rd11, %rd14;
	st.global.f32 	[%rd15], %f2;
	st.global.f32 	[%rd15+1024], %f2;
	bra.uni 	$L__BB2_6;
$L__BB2_2:
	cvta.to.global.u64 	%rd6, %rd4;
	mov.u32 	%r1, %tid.x;
	cvt.u64.u32 	%rd7, %r1;
	setp.le.u64 	%p2, %rd2, %rd7;
	add.s64 	%rd8, %rd1, %rd7;
	shl.b64 	%rd9, %rd8, 2;
	add.s64 	%rd3, %rd6, %rd9;
	@%p2 bra 	$L__BB2_4;
	st.global.f32 	[%rd3], %f2;
$L__BB2_4:
	add.s32 	%r8, %r1, 256;
	cvt.u64.u32 	%rd10, %r8;
	setp.le.u64 	%p3, %rd2, %rd10;
	@%p3 bra 	$L__BB2_6;
	st.global.f32 	[%rd3+1024], %f2;
$L__BB2_6:
	ret;

}
	// .globl	_ZN3cub18CUB_300001_SM_10006detail9transform16transform_kernelINS2_10policy_hubILb1EN4cuda3std3__45tupleIJN6thrust24THRUST_300001_SM_1000_NS6detail15normal_iteratorINSA_10device_ptrIfEEEESF_EEEE10policy1000Ei7functorSF_JPfSK_EEEvT0_iT1_T2_DpNS2_10kernel_argIT3_EE
.visible .entry _ZN3cub18CUB_300001_SM_10006detail9transform16transform_kernelINS2_10policy_hubILb1EN4cuda3std3__45tupleIJN6thrust24THRUST_300001_SM_1000_NS6detail15normal_iteratorINSA_10device_ptrIfEEEESF_EEEE10policy1000Ei7functorSF_JPfSK_EEEvT0_iT1_T2_DpNS2_10kernel_argIT3_EE(
	.param .u32 _ZN3cub18CUB_300001_SM_10006detail9transform16transform_kernelINS2_10policy_hubILb1EN4cuda3std3__45tupleIJN6thrust24THRUST_300001_SM_1000_NS6detail15normal_iteratorINSA_10device_ptrIfEEEESF_EEEE10policy1000Ei7functorSF_JPfSK_EEEvT0_iT1_T2_DpNS2_10kernel_argIT3_EE_param_0,
	.param .u32 _ZN3cub18CUB_300001_SM_10006detail9transform16transform_kernelINS2_10policy_hubILb1EN4cuda3std3__45tupleIJN6thrust24THRUST_300001_SM_1000_NS6detail15normal_iteratorINSA_10device_ptrIfEEEESF_EEEE10policy1000Ei7functorSF_JPfSK_EEEvT0_iT1_T2_DpNS2_10kernel_argIT3_EE_param_1,
	.param .align 4 .b8 _ZN3cub18CUB_300001_SM_10006detail9transform16transform_kernelINS2_10policy_hubILb1EN4cuda3std3__45tupleIJN6thrust24THRUST_300001_SM_1000_NS6detail15normal_iteratorINSA_10device_ptrIfEEEESF_EEEE10policy1000Ei7functorSF_JPfSK_EEEvT0_iT1_T2_DpNS2_10kernel_argIT3_EE_param_2[4],
	.param .align 8 .b8 _ZN3cub18CUB_300001_SM_10006detail9transform16transform_kernelINS2_10policy_hubILb1EN4cuda3std3__45tupleIJN6thrust24THRUST_300001_SM_1000_NS6detail15normal_iteratorINSA_10device_ptrIfEEEESF_EEEE10policy1000Ei7functorSF_JPfSK_EEEvT0_iT1_T2_DpNS2_10kernel_argIT3_EE_param_3[8],
	.param .align 8 .b8 _ZN3cub18CUB_300001_SM_10006detail9transform16transform_kernelINS2_10policy_hubILb1EN4cuda3std3__45tupleIJN6thrust24THRUST_300001_SM_1000_NS6detail15normal_iteratorINSA_10device_ptrIfEEEESF_EEEE10policy1000Ei7functorSF_JPfSK_EEEvT0_iT1_T2_DpNS2_10kernel_argIT3_EE_param_4[16],
	.param .align 8 .b8 _ZN3cub18CUB_300001_SM_10006detail9transform16transform_kernelINS2_10policy_hubILb1EN4cuda3std3__45tupleIJN6thrust24THRUST_300001_SM_1000_NS6detail15normal_iteratorINSA_10device_ptrIfEEEESF_EEEE10policy1000Ei7functorSF_JPfSK_EEEvT0_iT1_T2_DpNS2_10kernel_argIT3_EE_param_5[16]
)
.maxntid 128
{
	.reg .pred 	%p<38>;
	.reg .b32 	%r<81>;
	.reg .b32 	%f<123>;
	.reg .b64 	%rd<97>;

	ld.param.f32 	%f2, [_ZN3cub18CUB_300001_SM_10006detail9transform16transform_kernelINS2_10policy_hubILb1EN4cuda3std3__45tupleIJN6thrust24THRUST_300001_SM_1000_NS6detail15normal_iteratorINSA_10device_ptrIfEEEESF_EEEE10policy1000Ei7functorSF_JPfSK_EEEvT0_iT1_T2_DpNS2_10kernel_argIT3_EE_param_2];
	ld.param.u32 	%r45, [_ZN3cub18CUB_300001_SM_10006detail9transform16transform_kernelINS2_10policy_hubILb1EN4cuda3std3__45tupleIJN6thrust24THRUST_300001_SM_1000_NS6detail15normal_iteratorINSA_10device_ptrIfEEEESF_EEEE10policy1000Ei7functorSF_JPfSK_EEEvT0_iT1_T2_DpNS2_10kernel_argIT3_EE_param_0];
	ld.param.u64 	%rd27, [_ZN3cub18CUB_300001_SM_10006detail9transform16transform_kernelINS2_10policy_hubILb1EN4cuda3std3__45tupleIJN6thrust24THRUST_300001_SM_1000_NS6detail15normal_iteratorINSA_10device_ptrIfEEEESF_EEEE10policy1000Ei7functorSF_JPfSK_EEEvT0_iT1_T2_DpNS2_10kernel_argIT3_EE_param_5];
	ld.param.u64 	%rd25, [_ZN3cub18CUB_300001_SM_10006detail9transform16transform_kernelINS2_10policy_hubILb1EN4cuda3std3__45tupleIJN6thrust24THRUST_300001_SM_1000_NS6detail15normal_iteratorINSA_10device_ptrIfEEEESF_EEEE10policy1000Ei7functorSF_JPfSK_EEEvT0_iT1_T2_DpNS2_10kernel_argIT3_EE_param_4];
	ld.param.u64 	%rd29, [_ZN3cub18CUB_300001_SM_10006detail9transform16transform_kernelINS2_10policy_hubILb1EN4cuda3std3__45tupleIJN6thrust24THRUST_300001_SM_1000_NS6detail15normal_iteratorINSA_10device_ptrIfEEEESF_EEEE10policy1000Ei7functorSF_JPfSK_EEEvT0_iT1_T2_DpNS2_10kernel_argIT3_EE_param_3];
	ld.param.u32 	%r44, [_ZN3cub18CUB_300001_SM_10006detail9transform16transform_kernelINS2_10policy_hubILb1EN4cuda3std3__45tupleIJN6thrust24THRUST_300001_SM_1000_NS6detail15normal_iteratorINSA_10device_ptrIfEEEESF_EEEE10policy1000Ei7functorSF_JPfSK_EEEvT0_iT1_T2_DpNS2_10kernel_argIT3_EE_param_1];
	cvta.to.global.u64 	%rd1, %rd29;
	cvta.to.global.u64 	%rd2, %rd25;
	cvta.to.global.u64 	%rd3, %rd27;
	shl.b32 	%r1, %r44, 7;
	mov.u32 	%r46, %ctaid.x;
	mul.lo.s32 	%r2, %r1, %r46;
	sub.s32 	%r3, %r45, %r2;
	min.s32 	%r4, %r1, %r3;
	shl.b32 	%r5, %r4, 2;
	mov.u32 	%r6, %tid.x;
	shl.b32 	%r71, %r6, 7;
	setp.ge.s32 	%p1, %r71, %r5;
	@%p1 bra 	$L__BB3_5;
	mul.wide.u32 	%rd4, %r6, 128;
	add.s64 	%rd30, %rd2, %rd4;
	mul.wide.s32 	%rd5, %r2, 4;
	add.s64 	%rd94, %rd30, %rd5;
	mov.u32 	%r70, %r71;
$L__BB3_2:
	.pragma "nounroll";
	// begin inline asm
	prefetch.global.L2 [%rd94];
	// end inline asm
	add.s32 	%r70, %r70, 16384;
	add.s64 	%rd94, %rd94, 16384;
	setp.lt.s32 	%p2, %r70, %r5;
	@%p2 bra 	$L__BB3_2;
	add.s64 	%rd32, %rd3, %rd4;
	add.s64 	%rd95, %rd32, %rd5;
$L__BB3_4:
	.pragma "nounroll";
	// begin inline asm
	prefetch.global.L2 [%rd95];
	// end inline asm
	add.s32 	%r71, %r71, 16384;
	add.s64 	%rd95, %rd95, 16384;
	setp.lt.s32 	%p3, %r71, %r5;
	@%p3 bra 	$L__BB3_4;
$L__BB3_5:
	mul.wide.s32 	%rd96, %r2, 4;
	add.s64 	%rd12, %rd2, %rd96;
	add.s64 	%rd13, %rd3, %rd96;
	add.s64 	%rd14, %rd1, %rd96;
	setp.gt.s32 	%p4, %r1, %r3;
	@%p4 bra 	$L__BB3_18;
	setp.lt.s32 	%p5, %r44, 1;
	@%p5 bra 	$L__BB3_59;
	and.b32  	%r12, %r44, 7;
	setp.lt.u32 	%p6, %r44, 8;
	mov.b32 	%r79, 0;
	@%p6 bra 	$L__BB3_10;
	and.b32  	%r48, %r44, 2147483640;
	neg.s32 	%r73, %r48;
	mul.wide.u32 	%rd35, %r6, 4;
	add.s64 	%rd15, %rd1, %rd35;
	add.s64 	%rd36, %rd96, 1536;
	add.s64 	%rd17, %rd2, %rd36;
	add.s32 	%r72, %r6, 128;
	add.s64 	%rd18, %rd3, %rd36;
	add.s64 	%rd19, %rd1, %rd36;
$L__BB3_9:
	.pragma "nounroll";
	and.b32  	%r79, %r44, 2147483640;
	mul.wide.s32 	%rd37, %r72, 4;
	add.s64 	%rd38, %rd17, %rd37;
	add.s64 	%rd39, %rd18, %rd37;
	add.s64 	%rd40, %rd19, %rd37;
	cvta.to.global.u64 	%rd41, %rd25;
	mul.wide.u32 	%rd42, %r6, 4;
	add.s64 	%rd43, %rd41, %rd42;
	add.s64 	%rd44, %rd43, %rd96;
	ld.global.f32 	%f3, [%rd44];
	cvta.to.global.u64 	%rd45, %rd27;
	add.s64 	%rd46, %rd45, %rd42;
	add.s64 	%rd47, %rd46, %rd96;
	ld.global.f32 	%f4, [%rd47];
	sub.f32 	%f5, %f4, %f3;
	fma.rn.f32 	%f6, %f2, %f5, %f3;
	add.s64 	%rd48, %rd15, %rd96;
	st.global.f32 	[%rd48], %f6;
	ld.global.f32 	%f7, [%rd38+-1536];
	ld.global.f32 	%f8, [%rd39+-1536];
	sub.f32 	%f9, %f8, %f7;
	fma.rn.f32 	%f10, %f2, %f9, %f7;
	st.global.f32 	[%rd40+-1536], %f10;
	ld.global.f32 	%f11, [%rd38+-1024];
	ld.global.f32 	%f12, [%rd39+-1024];
	sub.f32 	%f13, %f12, %f11;
	fma.rn.f32 	%f14, %f2, %f13, %f11;
	st.global.f32 	[%rd40+-1024], %f14;
	ld.global.f32 	%f15, [%rd38+-512];
	ld.global.f32 	%f16, [%rd39+-512];
	sub.f32 	%f17, %f16, %f15;
	fma.rn.f32 	%f18, %f2, %f17, %f15;
	st.global.f32 	[%rd40+-512], %f18;
	ld.global.f32 	%f19, [%rd38];
	ld.global.f32 	%f20, [%rd39];
	sub.f32 	%f21, %f20, %f19;
	fma.rn.f32 	%f22, %f2, %f21, %f19;
	st.global.f32 	[%rd40], %f22;
	ld.global.f32 	%f23, [%rd38+512];
	ld.global.f32 	%f24, [%rd39+512];
	sub.f32 	%f25, %f24, %f23;
	fma.rn.f32 	%f26, %f2, %f25, %f23;
	st.global.f32 	[%rd40+512], %f26;
	ld.global.f32 	%f27, [%rd38+1024];
	ld.global.f32 	%f28, [%rd39+1024];
	sub.f32 	%f29, %f28, %f27;
	fma.rn.f32 	%f30, %f2, %f29, %f27;
	st.global.f32 	[%rd40+1024], %f30;
	ld.global.f32 	%f31, [%rd38+1536];
	ld.global.f32 	%f32, [%rd39+1536];
	sub.f32 	%f33, %f32, %f31;
	fma.rn.f32 	%f34, %f2, %f33, %f31;
	st.global.f32 	[%rd40+1536], %f34;
	add.s32 	%r73, %r73, 8;
	add.s64 	%rd96, %rd96, 4096;
	add.s32 	%r72, %r72, 1024;
	setp.eq.s32 	%p7, %r73, 0;
	@%p7 bra 	$L__BB3_10;
	bra.uni 	$L__BB3_9;
$L__BB3_10:
	setp.eq.s32 	%p8, %r12, 0;
	@%p8 bra 	$L__BB3_59;
	and.b32  	%r39, %r44, 3;
	setp.lt.u32 	%p9, %r12, 4;
	@%p9 bra 	$L__BB3_13;
	shl.b32 	%r49, %r79, 7;
	add.s32 	%r50, %r49, %r6;
	mul.wide.s32 	%rd49, %r50, 4;
	add.s64 	%rd50, %rd12, %rd49;
	ld.global.f32 	%f35, [%rd50];
	add.s64 	%rd51, %rd13, %rd49;
	ld.global.f32 	%f36, [%rd51];
	sub.f32 	%f37, %f36, %f35;
	fma.rn.f32 	%f38, %f2, %f37, %f35;
	add.s64 	%rd52, %rd14, %rd49;
	st.global.f32 	[%rd52], %f38;
	ld.global.f32 	%f39, [%rd50+512];
	ld.global.f32 	%f40, [%rd51+512];
	sub.f32 	%f41, %f40, %f39;
	fma.rn.f32 	%f42, %f2, %f41, %f39;
	st.global.f32 	[%rd52+512], %f42;
	ld.global.f32 	%f43, [%rd50+1024];
	ld.global.f32 	%f44, [%rd51+1024];
	sub.f32 	%f45, %f44, %f43;
	fma.rn.f32 	%f46, %f2, %f45, %f43;
	st.global.f32 	[%rd52+1024], %f46;
	ld.global.f32 	%f47, [%rd50+1536];
	ld.global.f32 	%f48, [%rd51+1536];
	sub.f32 	%f49, %f48, %f47;
	fma.rn.f32 	%f50, %f2, %f49, %f47;
	st.global.f32 	[%rd52+1536], %f50;
	add.s32 	%r79, %r79, 4;
$L__BB3_13:
	setp.eq.s32 	%p10, %r39, 0;
	@%p10 bra 	$L__BB3_59;
	setp.eq.s32 	%p11, %r39, 1;
	@%p11 bra 	$L__BB3_16;
	shl.b32 	%r51, %r79, 7;
	add.s32 	%r52, %r51, %r6;
	mul.wide.s32 	%rd53, %r52, 4;
	add.s64 	%rd54, %rd12, %rd53;
	ld.global.f32 	%f51, [%rd54];
	add.s64 	%rd55, %rd13, %rd53;
	ld.global.f32 	%f52, [%rd55];
	sub.f32 	%f53, %f52, %f51;
	fma.rn.f32 	%f54, %f2, %f53, %f51;
	add.s64 	%rd56, %rd14, %rd53;
	st.global.f32 	[%rd56], %f54;
	ld.global.f32 	%f55, [%rd54+512];
	ld.global.f32 	%f56, [%rd55+512];
	sub.f32 	%f57, %f56, %f55;
	fma.rn.f32 	%f58, %f2, %f57, %f55;
	st.global.f32 	[%rd56+512], %f58;
	add.s32 	%r79, %r79, 2;
$L__BB3_16:
	and.b32  	%r53, %r44, 1;
	setp.eq.b32 	%p12, %r53, 1;
	not.pred 	%p13, %p12;
	@%p13 bra 	$L__BB3_59;
	shl.b32 	%r54, %r79, 7;
	add.s32 	%r55, %r54, %r6;
	mul.wide.s32 	%rd57, %r55, 4;
	add.s64 	%rd58, %rd12, %rd57;
	ld.global.f32 	%f59, [%rd58];
	add.s64 	%rd59, %rd13, %rd57;
	ld.global.f32 	%f60, [%rd59];
	sub.f32 	%f61, %f60, %f59;
	fma.rn.f32 	%f62, %f2, %f61, %f59;
	add.s64 	%rd60, %rd14, %rd57;
	st.global.f32 	[%rd60], %f62;
	bra.uni 	$L__BB3_59;
$L__BB3_18:
	setp.lt.s32 	%p14, %r44, 1;
	@%p14 bra 	$L__BB3_59;
	and.b32  	%r15, %r44, 7;
	setp.lt.u32 	%p15, %r44, 8;
	mov.b32 	%r75, 0;
	@%p15 bra 	$L__BB3_38;
	and.b32  	%r75, %r44, 2147483640;
	mov.b32 	%r74, 0;
$L__BB3_21:
	.pragma "nounroll";
	shl.b32 	%r58, %r74, 7;
	add.s32 	%r23, %r58, %r6;
	setp.ge.s32 	%p16, %r23, %r4;
	@%p16 bra 	$L__BB3_23;
	mul.wide.u32 	%rd61, %r23, 4;
	add.s64 	%rd62, %rd12, %rd61;
	ld.global.f32 	%f63, [%rd62];
	add.s64 	%rd63, %rd13, %rd61;
	ld.global.f32 	%f64, [%rd63];
	sub.f32 	%f65, %f64, %f63;
	fma.rn.f32 	%f66, %f2, %f65, %f63;
	add.s64 	%rd64, %rd14, %rd61;
	st.global.f32 	[%rd64], %f66;
$L__BB3_23:
	add.s32 	%r59, %r23, 128;
	setp.ge.s32 	%p17, %r59, %r4;
	mul.wide.s32 	%rd65, %r59, 4;
	add.s64 	%rd22, %rd12, %rd65;
	add.s64 	%rd23, %rd13, %rd65;
	add.s64 	%rd24, %rd14, %rd65;
	@%p17 bra 	$L__BB3_25;
	ld.global.f32 	%f67, [%rd22];
	ld.global.f32 	%f68, [%rd23];
	sub.f32 	%f69, %f68, %f67;
	fma.rn.f32 	%f70, %f2, %f69, %f67;
	st.global.f32 	[%rd24], %f70;
$L__BB3_25:
	add.s32 	%r60, %r23, 256;
	setp.ge.s32 	%p18, %r60, %r4;
	@%p18 bra 	$L__BB3_27;
	ld.global.f32 	%f71, [%rd22+512];
	ld.global.f32 	%f72, [%rd23+512];
	sub.f32 	%f73, %f72, %f71;
	fma.rn.f32 	%f74, %f2, %f73, %f71;
	st.global.f32 	[%rd24+512], %f74;
$L__BB3_27:
	add.s32 	%r61, %r23, 384;
	setp.ge.s32 	%p19, %r61, %r4;
	@%p19 bra 	$L__BB3_29;
	ld.global.f32 	%f75, [%rd22+1024];
	ld.global.f32 	%f76, [%rd23+1024];
	sub.f32 	%f77, %f76, %f75;
	fma.rn.f32 	%f78, %f2, %f77, %f75;
	st.global.f32 	[%rd24+1024], %f78;
$L__BB3_29:
	add.s32 	%r62, %r23, 512;
	setp.ge.s32 	%p20, %r62, %r4;
	@%p20 bra 	$L__BB3_31;
	ld.global.f32 	%f79, [%rd22+1536];
	ld.global.f32 	%f80, [%rd23+1536];
	sub.f32 	%f81, %f80, %f79;
	fma.rn.f32 	%f82, %f2, %f81, %f79;
	st.global.f32 	[%rd24+1536], %f82;
$L__BB3_31:
	add.s32 	%r63, %r23, 640;
	setp.ge.s32 	%p21, %r63, %r4;
	@%p21 bra 	$L__BB3_33;
	ld.global.f32 	%f83, [%rd22+2048];
	ld.global.f32 	%f84, [%rd23+2048];
	sub.f32 	%f85, %f84, %f83;
	fma.rn.f32 	%f86, %f2, %f85, %f83;
	st.global.f32 	[%rd24+2048], %f86;
$L__BB3_33:
	add.s32 	%r64, %r23, 768;
	setp.ge.s32 	%p22, %r64, %r4;
	@%p22 bra 	$L__BB3_35;
	ld.global.f32 	%f87, [%rd22+2560];
	ld.global.f32 	%f88, [%rd23+2560];
	sub.f32 	%f89, %f88, %f87;
	fma.rn.f32 	%f90, %f2, %f89, %f87;
	st.global.f32 	[%rd24+2560], %f90;
$L__BB3_35:
	add.s32 	%r65, %r23, 896;
	setp.ge.s32 	%p23, %r65, %r4;
	@%p23 bra 	$L__BB3_37;
	ld.global.f32 	%f91, [%rd22+3072];
	ld.global.f32 	%f92, [%rd23+3072];
	sub.f32 	%f93, %f92, %f91;
	fma.rn.f32 	%f94, %f2, %f93, %f91;
	st.global.f32 	[%rd24+3072], %f94;
$L__BB3_37:
	add.s32 	%r74, %r74, 8;
	setp.ne.s32 	%p24, %r74, %r75;
	@%p24 bra 	$L__BB3_21;
$L__BB3_38:
	setp.eq.s32 	%p25, %r15, 0;
	@%p25 bra 	$L__BB3_59;
	and.b32  	%r26, %r44, 3;
	setp.lt.u32 	%p26, %r15, 4;
	@%p26 bra 	$L__BB3_49;
	shl.b32 	%r66, %r75, 7;
	add.s32 	%r27, %r66, %r6;
	setp.ge.s32 	%p27, %r27, %r4;
	@%p27 bra 	$L__BB3_42;
	mul.wide.s32 	%rd66, %r27, 4;
	add.s64 	%rd67, %rd12, %rd66;
	ld.global.f32 	%f95, [%rd67];
	add.s64 	%rd68, %rd13, %rd66;
	ld.global.f32 	%f96, [%rd68];
	sub.f32 	%f97, %f96, %f95;
	fma.rn.f32 	%f98, %f2, %f97, %f95;
	add.s64 	%rd69, %rd14, %rd66;
	st.global.f32 	[%rd69], %f98;
$L__BB3_42:
	add.s32 	%r28, %r27, 128;
	setp.ge.s32 	%p28, %r28, %r4;
	@%p28 bra 	$L__BB3_44;
	mul.wide.s32 	%rd70, %r28, 4;
	add.s64 	%rd71, %rd12, %rd70;
	ld.global.f32 	%f99, [%rd71];
	add.s64 	%rd72, %rd13, %rd70;
	ld.global.f32 	%f100, [%rd72];
	sub.f32 	%f101, %f100, %f99;
	fma.rn.f32 	%f102, %f2, %f101, %f99;
	add.s64 	%rd73, %rd14, %rd70;
	st.global.f32 	[%rd73], %f102;
$L__BB3_44:
	add.s32 	%r29, %r27, 256;
	setp.ge.s32 	%p29, %r29, %r4;
	@%p29 bra 	$L__BB3_46;
	mul.wide.s32 	%rd74, %r29, 4;
	add.s64 	%rd75, %rd12, %rd74;
	ld.global.f32 	%f103, [%rd75];
	add.s64 	%rd76, %rd13, %rd74;
	ld.global.f32 	%f104, [%rd76];
	sub.f32 	%f105, %f104, %f103;
	fma.rn.f32 	%f106, %f2, %f105, %f103;
	add.s64 	%rd77, %rd14, %rd74;
	st.global.f32 	[%rd77], %f106;
$L__BB3_46:
	add.s32 	%r30, %r27, 384;
	setp.ge.s32 	%p30, %r30, %r4;
	@%p30 bra 	$L__BB3_48;
	mul.wide.s32 	%rd78, %r30, 4;
	add.s64 	%rd79, %rd12, %rd78;
	ld.global.f32 	%f107, [%rd79];
	add.s64 	%rd80, %rd13, %rd78;
	ld.global.f32 	%f108, [%rd80];
	sub.f32 	%f109, %f108, %f107;
	fma.rn.f32 	%f110, %f2, %f109, %f107;
	add.s64 	%rd81, %rd14, %rd78;
	st.global.f32 	[%rd81], %f110;
$L__BB3_48:
	add.s32 	%r75, %r75, 4;
$L__BB3_49:
	setp.eq.s32 	%p31, %r26, 0;
	@%p31 bra 	$L__BB3_59;
	setp.eq.s32 	%p32, %r26, 1;
	@%p32 bra 	$L__BB3_56;
	shl.b32 	%r67, %r75, 7;
	add.s32 	%r33, %r67, %r6;
	setp.ge.s32 	%p33, %r33, %r4;
	@%p33 bra 	$L__BB3_53;
	mul.wide.s32 	%rd82, %r33, 4;
	add.s64 	%rd83, %rd12, %rd82;
	ld.global.f32 	%f111, [%rd83];
	add.s64 	%rd84, %rd13, %rd82;
	ld.global.f32 	%f112, [%rd84];
	sub.f32 	%f113, %f112, %f111;
	fma.rn.f32 	%f114, %f2, %f113, %f111;
	add.s64 	%rd85, %rd14, %rd82;
	st.global.f32 	[%rd85], %f114;
$L__BB3_53:
	add.s32 	%r34, %r33, 128;
	setp.ge.s32 	%p34, %r34, %r4;
	@%p34 bra 	$L__BB3_55;
	mul.wide.s32 	%rd86, %r34, 4;
	add.s64 	%rd87, %rd12, %rd86;
	ld.global.f32 	%f115, [%rd87];
	add.s64 	%rd88, %rd13, %rd86;
	ld.global.f32 	%f116, [%rd88];
	sub.f32 	%f117, %f116, %f115;
	fma.rn.f32 	%f118, %f2, %f117, %f115;
	add.s64 	%rd89, %rd14, %rd86;
	st.global.f32 	[%rd89], %f118;
$L__BB3_55:
	add.s32 	%r75, %r75, 2;
$L__BB3_56:
	and.b32  	%r68, %r44, 1;
	setp.eq.b32 	%p35, %r68, 1;
	not.pred 	%p36, %p35;
	@%p36 bra 	$L__BB3_59;
	shl.b32 	%r69, %r75, 7;
	add.s32 	%r37, %r69, %r6;
	setp.ge.s32 	%p37, %r37, %r4;
	@%p37 bra 	$L__BB3_59;
	mul.wide.s32 	%rd90, %r37, 4;
	add.s64 	%rd91, %rd12, %rd90;
	ld.global.f32 	%f119, [%rd91];
	add.s64 	%rd92, %rd13, %rd90;
	ld.global.f32 	%f120, [%rd92];
	sub.f32 	%f121, %f120, %f119;
	fma.rn.f32 	%f122, %f2, %f121, %f119;
	add.s64 	%rd93, %rd14, %rd90;
	st.global.f32 	[%rd93], %f122;
$L__BB3_59:
	ret;

}
	// .globl	_ZN3cub18CUB_300001_SM_10006detail9transform16transform_kernelINS2_10policy_hubILb1EN4cuda3std3__45tupleIJN6thrust24THRUST_300001_SM_1000_NS6detail15normal_iteratorINSA_10device_ptrIfEEEESF_EEEE10policy1000El7functorSF_JPfSK_EEEvT0_iT1_T2_DpNS2_10kernel_argIT3_EE
.visible .entry _ZN3cub18CUB_300001_SM_10006detail9transform16transform_kernelINS2_10policy_hubILb1EN4cuda3std3__45tupleIJN6thrust24THRUST_300001_SM_1000_NS6detail15normal_iteratorINSA_10device_ptrIfEEEESF_EEEE10policy1000El7functorSF_JPfSK_EEEvT0_iT1_T2_DpNS2_10kernel_argIT3_EE(
	.param .u64 _ZN3cub18CUB_300001_SM_10006detail9transform16transform_kernelINS2_10policy_hubILb1EN4cuda3std3__45tupleIJN6thrust24THRUST_300001_SM_1000_NS6detail15normal_iteratorINSA_10device_ptrIfEEEESF_EEEE10policy1000El7functorSF_JPfSK_EEEvT0_iT1_T2_DpNS2_10kernel_argIT3_EE_param_0,
	.param .u32 _ZN3cub18CUB_300001_SM_10006detail9transform16transform_kernelINS2_10policy_hubILb1EN4cuda3std3__45tupleIJN6thrust24THRUST_300001_SM_1000_NS6detail15normal_iteratorINSA_10device_ptrIfEEEESF_EEEE10policy1000El7functorSF_JPfSK_EEEvT0_iT1_T2_DpNS2_10kernel_argIT3_EE_param_1,
	.param .align 4 .b8 _ZN3cub18CUB_300001_SM_10006detail9transform16transform_kernelINS2_10policy_hubILb1EN4cuda3std3__45tupleIJN6thrust24THRUST_300001_SM_1000_NS6detail15normal_iteratorINSA_10device_ptrIfEEEESF_EEEE10policy1000El7functorSF_JPfSK_EEEvT0_iT1_T2_DpNS2_10kernel_argIT3_EE_param_2[4],
	.param .align 8 .b8 _ZN3cub18CUB_300001_SM_10006detail9transform16transform_kernelINS2_10policy_hubILb1EN4cuda3std3__45tupleIJN6thrust24THRUST_300001_SM_1000_NS6detail15normal_iteratorINSA_10device_ptrIfEEEESF_EEEE10policy1000El7functorSF_JPfSK_EEEvT0_iT1_T2_DpNS2_10kernel_argIT3_EE_param_3[8],
	.param .align 8 .b8 _ZN3cub18CUB_300001_SM_10006detail9transform16transform_kernelINS2_10policy_hubILb1EN4cuda3std3__45tupleIJN6thrust24THRUST_300001_SM_1000_NS6detail15normal_iteratorINSA_10device_ptrIfEEEESF_EEEE10policy1000El7functorSF_JPfSK_EEEvT0_iT1_T2_DpNS2_10kernel_argIT3_EE_param_4[16],
	.param .align 8 .b8 _ZN3cub18CUB_300001_SM_10006detail9transform16transform_kernelINS2_10policy_hubILb1EN4cuda3std3__45tupleIJN6thrust24THRUST_300001_SM_1000_NS6detail15normal_iteratorINSA_10device_ptrIfEEEESF_EEEE10policy1000El7functorSF_JPfSK_EEEvT0_iT1_T2_DpNS2_10kernel_argIT3_EE_param_5[16]
)
.maxntid 128
{
	.reg .pred 	%p<38>;
	.reg .b32 	%r<78>;
	.reg .b32 	%f<123>;
	.reg .b64 	%rd<103>;

	ld.param.f32 	%f2, [_ZN3cub18CUB_300001_SM_10006detail9transform16transform_kernelINS2_10policy_hubILb1EN4cuda3std3__45tupleIJN6thrust24THRUST_300001_SM_1000_NS6detail15normal_iteratorINSA_10device_ptrIfEEEESF_EEEE10policy1000El7functorSF_JPfSK_EEEvT0_iT1_T2_DpNS2_10kernel_argIT3_EE_param_2];
	ld.param.u64 	%rd30, [_ZN3cub18CUB_300001_SM_10006detail9transform16transform_kernelINS2_10policy_hubILb1EN4cuda3std3__45tupleIJN6thrust24THRUST_300001_SM_1000_NS6detail15normal_iteratorINSA_10device_ptrIfEEEESF_EEEE10policy1000El7functorSF_JPfSK_EEEvT0_iT1_T2_DpNS2_10kernel_argIT3_EE_param_0];
	ld.param.u64 	%rd28, [_ZN3cub18CUB_300001_SM_10006detail9transform16transform_kernelINS2_10policy_hubILb1EN4cuda3std3__45tupleIJN6thrust24THRUST_300001_SM_1000_NS6detail15normal_iteratorINSA_10device_ptrIfEEEESF_EEEE10policy1000El7functorSF_JPfSK_EEEvT0_iT1_T2_DpNS2_10kernel_argIT3_EE_param_5];
	ld.param.u64 	%rd26, [_ZN3cub18CUB_300001_SM_10006detail9transform16transform_kernelINS2_10policy_hubILb1EN4cuda3std3__45tupleIJN6thrust24THRUST_300001_SM_1000_NS6detail15normal_iteratorINSA_10device_ptrIfEEEESF_EEEE10policy1000El7functorSF_JPfSK_EEEvT0_iT1_T2_DpNS2_10kernel_argIT3_EE_param_4];
	ld.param.u64 	%rd31, [_ZN3cub18CUB_300001_SM_10006detail9transform16transform_kernelINS2_10policy_hubILb1EN4cuda3std3__45tupleIJN6thrust24THRUST_300001_SM_1000_NS6detail15normal_iteratorINSA_10device_ptrIfEEEESF_EEEE10policy1000El7functorSF_JPfSK_EEEvT0_iT1_T2_DpNS2_10kernel_argIT3_EE_param_3];
	ld.param.u32 	%r42, [_ZN3cub18CUB_300001_SM_10006detail9transform16transform_kernelINS2_10policy_hubILb1EN4cuda3std3__45tupleIJN6thrust24THRUST_300001_SM_1000_NS6detail15normal_iteratorINSA_10device_ptrIfEEEESF_EEEE10policy1000El7functorSF_JPfSK_EEEvT0_iT1_T2_DpNS2_10kernel_argIT3_EE_param_1];
	cvta.to.global.u64 	%rd1, %rd31;
	cvta.to.global.u64 	%rd2, %rd26;
	cvta.to.global.u64 	%rd3, %rd28;
	shl.b32 	%r1, %r42, 7;
	mov.u32 	%r43, %ctaid.x;
	cvt.u64.u32 	%rd32, %r43;
	cvt.s64.s32 	%rd33, %r1;
	mul.lo.s64 	%rd4, %rd33, %rd32;
	sub.s64 	%rd34, %rd30, %rd4;
	min.s64 	%rd35, %rd34, %rd33;
	cvt.u32.u64 	%r2, %rd35;
	shl.b32 	%r3, %r2, 2;
	mov.u32 	%r4, %tid.x;
	shl.b32 	%r68, %r4, 7;
	setp.ge.s32 	%p1, %r68, %r3;
	@%p1 bra 	$L__BB4_5;
	shl.b64 	%rd5, %rd4, 2;
	add.s64 	%rd36, %rd2, %rd5;
	mul.wide.u32 	%rd6, %r4, 128;
	add.s64 	%rd100, %rd36, %rd6;
	mov.u32 	%r67, %r68;
$L__BB4_2:
	.pragma "nounroll";
	// begin inline asm
	prefetch.global.L2 [%rd100];
	// end inline asm
	add.s32 	%r67, %r67, 16384;
	add.s64 	%rd100, %rd100, 16384;
	setp.lt.s32 	%p2, %r67, %r3;
	@%p2 bra 	$L__BB4_2;
	add.s64 	%rd38, %rd3, %rd5;
	add.s64 	%rd101, %rd38, %rd6;
$L__BB4_4:
	.pragma "nounroll";
	// begin inline asm
	prefetch.global.L2 [%rd101];
	// end inline asm
	add.s32 	%r68, %r68, 16384;
	add.s64 	%rd101, %rd101, 16384;
	setp.lt.s32 	%p3, %r68, %r3;
	@%p3 bra 	$L__BB4_4;
$L__BB4_5:
	shl.b64 	%rd102, %rd4, 2;
	add.s64 	%rd13, %rd2, %rd102;
	add.s64 	%rd14, %rd3, %rd102;
	add.s64 	%rd15, %rd1, %rd102;
	setp.eq.s32 	%p4, %r1, %r2;
	@%p4 bra 	$L__BB4_47;
	setp.lt.s32 	%p5, %r42, 1;
	@%p5 bra 	$L__BB4_59;
	and.b32  	%r10, %r42, 7;
	setp.lt.u32 	%p6, %r42, 8;
	mov.b32 	%r75, 0;
	@%p6 bra 	$L__BB4_26;
	and.b32  	%r75, %r42, 2147483640;
	mov.b32 	%r71, 0;
$L__BB4_9:
	.pragma "nounroll";
	shl.b32 	%r46, %r71, 7;
	add.s32 	%r21, %r46, %r4;
	setp.ge.s32 	%p7, %r21, %r2;
	@%p7 bra 	$L__BB4_11;
	mul.wide.u32 	%rd41, %r21, 4;
	add.s64 	%rd42, %rd13, %rd41;
	ld.global.f32 	%f3, [%rd42];
	add.s64 	%rd43, %rd14, %rd41;
	ld.global.f32 	%f4, [%rd43];
	sub.f32 	%f5, %f4, %f3;
	fma.rn.f32 	%f6, %f2, %f5, %f3;
	add.s64 	%rd44, %rd15, %rd41;
	st.global.f32 	[%rd44], %f6;
$L__BB4_11:
	add.s32 	%r47, %r21, 128;
	setp.ge.s32 	%p8, %r47, %r2;
	mul.wide.s32 	%rd45, %r47, 4;
	add.s64 	%rd23, %rd13, %rd45;
	add.s64 	%rd24, %rd14, %rd45;
	add.s64 	%rd25, %rd15, %rd45;
	@%p8 bra 	$L__BB4_13;
	ld.global.f32 	%f7, [%rd23];
	ld.global.f32 	%f8, [%rd24];
	sub.f32 	%f9, %f8, %f7;
	fma.rn.f32 	%f10, %f2, %f9, %f7;
	st.global.f32 	[%rd25], %f10;
$L__BB4_13:
	add.s32 	%r48, %r21, 256;
	setp.ge.s32 	%p9, %r48, %r2;
	@%p9 bra 	$L__BB4_15;
	ld.global.f32 	%f11, [%rd23+512];
	ld.global.f32 	%f12, [%rd24+512];
	sub.f32 	%f13, %f12, %f11;
	fma.rn.f32 	%f14, %f2, %f13, %f11;
	st.global.f32 	[%rd25+512], %f14;
$L__BB4_15:
	add.s32 	%r49, %r21, 384;
	setp.ge.s32 	%p10, %r49, %r2;
	@%p10 bra 	$L__BB4_17;
	ld.global.f32 	%f15, [%rd23+1024];
	ld.global.f32 	%f16, [%rd24+1024];
	sub.f32 	%f17, %f16, %f15;
	fma.rn.f32 	%f18, %f2, %f17, %f15;
	st.global.f32 	[%rd25+1024], %f18;
$L__BB4_17:
	add.s32 	%r50, %r21, 512;
	setp.ge.s32 	%p11, %r50, %r2;
	@%p11 bra 	$L__BB4_19;
	ld.global.f32 	%f19, [%rd23+1536];
	ld.global.f32 	%f20, [%rd24+1536];
	sub.f32 	%f21, %f20, %f19;
	fma.rn.f32 	%f22, %f2, %f21, %f19;
	st.global.f32 	[%rd25+1536], %f22;
$L__BB4_19:
	add.s32 	%r51, %r21, 640;
	setp.ge.s32 	%p12, %r51, %r2;
	@%p12 bra 	$L__BB4_21;
	ld.global.f32 	%f23, [%rd23+2048];
	ld.global.f32 	%f24, [%rd24+2048];
	sub.f32 	%f25, %f24, %f23;
	fma.rn.f32 	%f26, %f2, %f25, %f23;
	st.global.f32 	[%rd25+2048], %f26;
$L__BB4_21:
	add.s32 	%r52, %r21, 768;
	setp.ge.s32 	%p13, %r52, %r2;
	@%p13 bra 	$L__BB4_23;
	ld.global.f32 	%f27, [%rd23+2560];
	ld.global.f32 	%f28, [%rd24+2560];
	sub.f32 	%f29, %f28, %f27;
	fma.rn.f32 	%f30, %f2, %f29, %f27;
	st.global.f32 	[%rd25+2560], %f30;
$L__BB4_23:
	add.s32 	%r53, %r21, 896;
	setp.ge.s32 	%p14, %r53, %r2;
	@%p14 bra 	$L__BB4_25;
	ld.global.f32 	%f31, [%rd23+3072];
	ld.global.f32 	%f32, [%rd24+3072];
	sub.f32 	%f33, %f32, %f31;
	fma.rn.f32 	%f34, %f2, %f33, %f31;
	st.global.f32 	[%rd25+3072], %f34;
$L__BB4_25:
	add.s32 	%r71, %r71, 8;
	setp.eq.s32 	%p15, %r71, %r75;
	@%p15 bra 	$L__BB4_26;
	bra.uni 	$L__BB4_9;
$L__BB4_26:
	setp.eq.s32 	%p16, %r10, 0;
	@%p16 bra 	$L__BB4_59;
	and.b32  	%r30, %r42, 3;
	setp.lt.u32 	%p17, %r10, 4;
	@%p17 bra 	$L__BB4_37;
	shl.b32 	%r54, %r75, 7;
	add.s32 	%r31, %r54, %r4;
	setp.ge.s32 	%p18, %r31, %r2;
	@%p18 bra 	$L__BB4_30;
	mul.wide.s32 	%rd46, %r31, 4;
	add.s64 	%rd47, %rd13, %rd46;
	ld.global.f32 	%f35, [%rd47];
	add.s64 	%rd48, %rd14, %rd46;
	ld.global.f32 	%f36, [%rd48];
	sub.f32 	%f37, %f36, %f35;
	fma.rn.f32 	%f38, %f2, %f37, %f35;
	add.s64 	%rd49, %rd15, %rd46;
	st.global.f32 	[%rd49], %f38;
$L__BB4_30:
	add.s32 	%r32, %r31, 128;
	setp.ge.s32 	%p19, %r32, %r2;
	@%p19 bra 	$L__BB4_32;
	mul.wide.s32 	%rd50, %r32, 4;
	add.s64 	%rd51, %rd13, %rd50;
	ld.global.f32 	%f39, [%rd51];
	add.s64 	%rd52, %rd14, %rd50;
	ld.global.f32 	%f40, [%rd52];
	sub.f32 	%f41, %f40, %f39;
	fma.rn.f32 	%f42, %f2, %f41, %f39;
	add.s64 	%rd53, %rd15, %rd50;
	st.global.f32 	[%rd53], %f42;
$L__BB4_32:
	add.s32 	%r33, %r31, 256;
	setp.ge.s32 	%p20, %r33, %r2;
	@%p20 bra 	$L__BB4_34;
	mul.wide.s32 	%rd54, %r33, 4;
	add.s64 	%rd55, %rd13, %rd54;
	ld.global.f32 	%f43, [%rd55];
	add.s64 	%rd56, %rd14, %rd54;
	ld.global.f32 	%f44, [%rd56];
	sub.f32 	%f45, %f44, %f43;
	fma.rn.f32 	%f46, %f2, %f45, %f43;
	add.s64 	%rd57, %rd15, %rd54;
	st.global.f32 	[%rd57], %f46;
$L__BB4_34:
	add.s32 	%r34, %r31, 384;
	setp.ge.s32 	%p21, %r34, %r2;
	@%p21 bra 	$L__BB4_36;
	mul.wide.s32 	%rd58, %r34, 4;
	add.s64 	%rd59, %rd13, %rd58;
	ld.global.f32 	%f47, [%rd59];
	add.s64 	%rd60, %rd14, %rd58;
	ld.global.f32 	%f48, [%rd60];
	sub.f32 	%f49, %f48, %f47;
	fma.rn.f32 	%f50, %f2, %f49, %f47;
	add.s64 	%rd61, %rd15, %rd58;
	st.global.f32 	[%rd61], %f50;
$L__BB4_36:
	add.s32 	%r75, %r75, 4;
$L__BB4_37:
	setp.eq.s32 	%p22, %r30, 0;
	@%p22 bra 	$L__BB4_59;
	setp.eq.s32 	%p23, %r30, 1;
	@%p23 bra 	$L__BB4_44;
	shl.b32 	%r55, %r75, 7;
	add.s32 	%r37, %r55, %r4;
	setp.ge.s32 	%p24, %r37, %r2;
	@%p24 bra 	$L__BB4_41;
	mul.wide.s32 	%rd62, %r37, 4;
	add.s64 	%rd63, %rd13, %rd62;
	ld.global.f32 	%f51, [%rd63];
	add.s64 	%rd64, %rd14, %rd62;
	ld.global.f32 	%f52, [%rd64];
	sub.f32 	%f53, %f52, %f51;
	fma.rn.f32 	%f54, %f2, %f53, %f51;
	add.s64 	%rd65, %rd15, %rd62;
	st.global.f32 	[%rd65], %f54;
$L__BB4_41:
	add.s32 	%r38, %r37, 128;
	setp.ge.s32 	%p25, %r38, %r2;
	@%p25 bra 	$L__BB4_43;
	mul.wide.s32 	%rd66, %r38, 4;
	add.s64 	%rd67, %rd13, %rd66;
	ld.global.f32 	%f55, [%rd67];
	add.s64 	%rd68, %rd14, %rd66;
	ld.global.f32 	%f56, [%rd68];
	sub.f32 	%f57, %f56, %f55;
	fma.rn.f32 	%f58, %f2, %f57, %f55;
	add.s64 	%rd69, %rd15, %rd66;
	st.global.f32 	[%rd69], %f58;
$L__BB4_43:
	add.s32 	%r75, %r75, 2;
$L__BB4_44:
	and.b32  	%r56, %r42, 1;
	setp.eq.b32 	%p26, %r56, 1;
	not.pred 	%p27, %p26;
	@%p27 bra 	$L__BB4_59;
	shl.b32 	%r57, %r75, 7;
	add.s32 	%r41, %r57, %r4;
	setp.ge.s32 	%p28, %r41, %r2;
	@%p28 bra 	$L__BB4_59;
	mul.wide.s32 	%rd70, %r41, 4;
	add.s64 	%rd71, %rd13, %rd70;
	ld.global.f32 	%f59, [%rd71];
	add.s64 	%rd72, %rd14, %rd70;
	ld.global.f32 	%f60, [%rd72];
	sub.f32 	%f61, %f60, %f59;
	fma.rn.f32 	%f62, %f2, %f61, %f59;
	add.s64 	%rd73, %rd15, %rd70;
	st.global.f32 	[%rd73], %f62;
	bra.uni 	$L__BB4_59;
$L__BB4_47:
	setp.lt.s32 	%p29, %r42, 1;
	@%p29 bra 	$L__BB4_59;
	and.b32  	%r12, %r42, 7;
	setp.lt.u32 	%p30, %r42, 8;
	mov.b32 	%r73, 0;
	@%p30 bra 	$L__BB4_51;
	and.b32  	%r59, %r42, 2147483640;
	neg.s32 	%r70, %r59;
	mul.wide.u32 	%rd74, %r4, 4;
	add.s64 	%rd16, %rd1, %rd74;
	add.s64 	%rd75, %rd102, 1536;
	add.s64 	%rd18, %rd2, %rd75;
	add.s32 	%r69, %r4, 128;
	add.s64 	%rd19, %rd3, %rd75;
	add.s64 	%rd20, %rd1, %rd75;
$L__BB4_50:
	.pragma "nounroll";
	and.b32  	%r73, %r42, 2147483640;
	mul.wide.s32 	%rd76, %r69, 4;
	add.s64 	%rd77, %rd18, %rd76;
	add.s64 	%rd78, %rd19, %rd76;
	add.s64 	%rd79, %rd20, %rd76;
	cvta.to.global.u64 	%rd80, %rd26;
	mul.wide.u32 	%rd81, %r4, 4;
	add.s64 	%rd82, %rd80, %rd81;
	add.s64 	%rd83, %rd82, %rd102;
	ld.global.f32 	%f63, [%rd83];
	cvta.to.global.u64 	%rd84, %rd28;
	add.s64 	%rd85, %rd84, %rd81;
	add.s64 	%rd86, %rd85, %rd102;
	ld.global.f32 	%f64, [%rd86];
	sub.f32 	%f65, %f64, %f63;
	fma.rn.f32 	%f66, %f2, %f65, %f63;
	add.s64 	%rd87, %rd16, %rd102;
	st.global.f32 	[%rd87], %f66;
	ld.global.f32 	%f67, [%rd77+-1536];
	ld.global.f32 	%f68, [%rd78+-1536];
	sub.f32 	%f69, %f68, %f67;
	fma.rn.f32 	%f70, %f2, %f69, %f67;
	st.global.f32 	[%rd79+-1536], %f70;
	ld.global.f32 	%f71, [%rd77+-1024];
	ld.global.f32 	%f72, [%rd78+-1024];
	sub.f32 	%f73, %f72, %f71;
	fma.rn.f32 	%f74, %f2, %f73, %f71;
	st.global.f32 	[%rd79+-1024], %f74;
	ld.global.f32 	%f75, [%rd77+-512];
	ld.global.f32 	%f76, [%rd78+-512];
	sub.f32 	%f77, %f76, %f75;
	fma.rn.f32 	%f78, %f2, %f77, %f75;
	st.global.f32 	[%rd79+-512], %f78;
	ld.global.f32 	%f79, [%rd77];
	ld.global.f32 	%f80, [%rd78];
	sub.f32 	%f81, %f80, %f79;
	fma.rn.f32 	%f82, %f2, %f81, %f79;
	st.global.f32 	[%rd79], %f82;
	ld.global.f32 	%f83, [%rd77+512];
	ld.global.f32 	%f84, [%rd78+512];
	sub.f32 	%f85, %f84, %f83;
	fma.rn.f32 	%f86, %f2, %f85, %f83;
	st.global.f32 	[%rd79+512], %f86;
	ld.global.f32 	%f87, [%rd77+1024];
	ld.global.f32 	%f88, [%rd78+1024];
	sub.f32 	%f89, %f88, %f87;
	fma.rn.f32 	%f90, %f2, %f89, %f87;
	st.global.f32 	[%rd79+1024], %f90;
	ld.global.f32 	%f91, [%rd77+1536];
	ld.global.f32 	%f92, [%rd78+1536];
	sub.f32 	%f93, %f92, %f91;
	fma.rn.f32 	%f94, %f2, %f93, %f91;
	st.global.f32 	[%rd79+1536], %f94;
	add.s32 	%r70, %r70, 8;
	add.s64 	%rd102, %rd102, 4096;
	add.s32 	%r69, %r69, 1024;
	setp.eq.s32 	%p31, %r70, 0;
	@%p31 bra 	$L__BB4_51;
	bra.uni 	$L__BB4_50;
$L__BB4_51:
	setp.eq.s32 	%p32, %r12, 0;
	@%p32 bra 	$L__BB4_59;
	and.b32  	%r24, %r42, 3;
	setp.lt.u32 	%p33, %r12, 4;
	@%p33 bra 	$L__BB4_54;
	shl.b32 	%r60, %r73, 7;
	add.s32 	%r61, %r60, %r4;
	mul.wide.s32 	%rd88, %r61, 4;
	add.s64 	%rd89, %rd13, %rd88;
	ld.global.f32 	%f95, [%rd89];
	add.s64 	%rd90, %rd14, %rd88;
	ld.global.f32 	%f96, [%rd90];
	sub.f32 	%f97, %f96, %f95;
	fma.rn.f32 	%f98, %f2, %f97, %f95;
	add.s64 	%rd91, %rd15, %rd88;
	st.global.f32 	[%rd91], %f98;
	ld.global.f32 	%f99, [%rd89+512];
	ld.global.f32 	%f100, [%rd90+512];
	sub.f32 	%f101, %f100, %f99;
	fma.rn.f32 	%f102, %f2, %f101, %f99;
	st.global.f32 	[%rd91+512], %f102;
	ld.global.f32 	%f103, [%rd89+1024];
	ld.global.f32 	%f104, [%rd90+1024];
	sub.f32 	%f105, %f104, %f103;
	fma.rn.f32 	%f106, %f2, %f105, %f103;
	st.global.f32 	[%rd91+1024], %f106;
	ld.global.f32 	%f107, [%rd89+1536];
	ld.global.f32 	%f108, [%rd90+1536];
	sub.f32 	%f109, %f108, %f107;
	fma.rn.f32 	%f110, %f2, %f109, %f107;
	st.global.f32 	[%rd91+1536], %f110;
	add.s32 	%r73, %r73, 4;
$L__BB4_54:
	setp.eq.s32 	%p34, %r24, 0;
	@%p34 bra 	$L__BB4_59;
	setp.eq.s32 	%p35, %r24, 1;
	@%p35 bra 	$L__BB4_57;
	shl.b32 	%r62, %r73, 7;
	add.s32 	%r63, %r62, %r4;
	mul.wide.s32 	%rd92, %r63, 4;
	add.s64 	%rd93, %rd13, %rd92;
	ld.global.f32 	%f111, [%rd93];
	add.s64 	%rd94, %rd14, %rd92;
	ld.global.f32 	%f112, [%rd94];
	sub.f32 	%f113, %f112, %f111;
	fma.rn.f32 	%f114, %f2, %f113, %f111;
	add.s64 	%rd95, %rd15, %rd92;
	st.global.f32 	[%rd95], %f114;
	ld.global.f32 	%f115, [%rd93+512];
	ld.global.f32 	%f116, [%rd94+512];
	sub.f32 	%f117, %f116, %f115;
	fma.rn.f32 	%f118, %f2, %f117, %f115;
	st.global.f32 	[%rd95+512], %f118;
	add.s32 	%r73, %r73, 2;
$L__BB4_57:
	and.b32  	%r64, %r42, 1;
	setp.eq.b32 	%p36, %r64, 1;
	not.pred 	%p37, %p36;
	@%p37 bra 	$L__BB4_59;
	shl.b32 	%r65, %r73, 7;
	add.s32 	%r66, %r65, %r4;
	mul.wide.s32 	%rd96, %r66, 4;
	add.s64 	%rd97, %rd13, %rd96;
	ld.global.f32 	%f119, [%rd97];
	add.s64 	%rd98, %rd14, %rd96;
	ld.global.f32 	%f120, [%rd98];
	sub.f32 	%f121, %f120, %f119;
	fma.rn.f32 	%f122, %f2, %f121, %f119;
	add.s64 	%rd99, %rd15, %rd96;
	st.global.f32 	[%rd99], %f122;
$L__BB4_59:
	ret;

}


// ===== COMPILED SASS (sm_100) =====

	.target	sm_100

	.elftype	@"ET_EXEC"


//--------------------- .note.nv.tkinfo           --------------------------
	.section	.note.nv.tkinfo,"",@"SHT_NOTE"
	.sectionflags	@"SHF_NOTE_NV_TKINFO"
	.tkinfo
        /*0018*/ 	.word	0x00000002
        /*0030*/ 	.string	""
        /*0030*/ 	.string	"ptxas"
        /*0030*/ 	.string	"Cuda compilation tools, release 13.0, V13.0.88"
        /*0030*/ 	.string	"Build cuda_13.0.r13.0/compiler.36424714_0"
        /*0030*/ 	.string	"-arch sm_100 -m 64 "



//--------------------- .note.nv.cuinfo           --------------------------
	.section	.note.nv.cuinfo,"",@"SHT_NOTE"
	.sectionflags	@"SHF_NOTE_NV_CUINFO"
        /*0018*/ 	.short	0x0002
        /*001a*/ 	.short	0x0064
        /*001c*/ 	.short	0x0082
	.zero		2


//--------------------- .nv.info                  --------------------------
	.section	.nv.info,"",@"SHT_CUDA_INFO"
	.align	4


	//----- nvinfo : EIATTR_REGCOUNT
	.align		4
        /*0000*/ 	.byte	0x04, 0x2f
        /*0002*/ 	.short	(.L_44 - .L_43)
	.align		4
.L_43:
        /*0004*/ 	.word	index@(_Z6kernelPfS_)
        /*0008*/ 	.word	0x0000000e


	//----- nvinfo : EIATTR_FRAME_SIZE
	.align		4
.L_44:
        /*000c*/ 	.byte	0x04, 0x11
        /*000e*/ 	.short	(.L_46 - .L_45)
	.align		4
.L_45:
        /*0010*/ 	.word	index@(_Z6kernelPfS_)
        /*0014*/ 	.word	0x00000000


	//----- nvinfo : EIATTR_REGCOUNT
	.align		4
.L_46:
        /*0018*/ 	.byte	0x04, 0x2f
        /*001a*/ 	.short	(.L_48 - .L_47)
	.align		4
.L_47:
        /*001c*/ 	.word	index@(_ZN3cub18CUB_300001_SM_10006detail11EmptyKernelIvEEvv)
        /*0020*/ 	.word	0x00000004


	//----- nvinfo : EIATTR_FRAME_SIZE
	.align		4
.L_48:
        /*0024*/ 	.byte	0x04, 0x11
        /*0026*/ 	.short	(.L_50 - .L_49)
	.align		4
.L_49:
        /*0028*/ 	.word	index@(_ZN3cub18CUB_300001_SM_10006detail11EmptyKernelIvEEvv)
        /*002c*/ 	.word	0x00000000


	//----- nvinfo : EIATTR_REGCOUNT
	.align		4
.L_50:
        /*0030*/ 	.byte	0x04, 0x2f
        /*0032*/ 	.short	(.L_52 - .L_51)
	.align		4
.L_51:
        /*0034*/ 	.word	index@(_ZN3cub18CUB_300001_SM_10006detail8for_each13static_kernelINS2_12policy_hub_t12policy_500_tEmN6thrust24THRUST_300001_SM_1000_NS8cuda_cub20__uninitialized_fill7functorINS7_10device_ptrIfEEfEEEEvT0_T1_)
        /*0038*/ 	.word	0x00000008


	//----- nvinfo : EIATTR_FRAME_SIZE
	.align		4
.L_52:
        /*003c*/ 	.byte	0x04, 0x11
        /*003e*/ 	.short	(.L_54 - .L_53)
	.align		4
.L_53:
        /*0040*/ 	.word	index@(_ZN3cub18CUB_300001_SM_10006detail8for_each13static_kernelINS2_12policy_hub_t12policy_500_tEmN6thrust24THRUST_300001_SM_1000_NS8cuda_cub20__uninitialized_fill7functorINS7_10device_ptrIfEEfEEEEvT0_T1_)
        /*0044*/ 	.word	0x00000000


	//----- nvinfo : EIATTR_REGCOUNT
	.align		4
.L_54:
        /*0048*/ 	.byte	0x04, 0x2f
        /*004a*/ 	.short	(.L_56 - .L_55)
	.align		4
.L_55:
        /*004c*/ 	.word	index@(_ZN3cub18CUB_300001_SM_10006detail9transform16transform_kernelINS2_10policy_hubILb1EN4cuda3std3__45tupleIJN6thrust24THRUST_300001_SM_1000_NS6detail15normal_iteratorINSA_10device_ptrIfEEEESF_EEEE10policy1000Ei7functorSF_JPfSK_EEEvT0_iT1_T2_DpNS2_10kernel_argIT3_EE)
        /*0050*/ 	.word	0x0000001c


	//----- nvinfo : EIATTR_FRAME_SIZE
	.align		4
.L_56:
        /*0054*/ 	.byte	0x04, 0x11
        /*0056*/ 	.short	(.L_58 - .L_57)
	.align		4
.L_57:
        /*0058*/ 	.word	index@(_ZN3cub18CUB_300001_SM_10006detail9transform16transform_kernelINS2_10policy_hubILb1EN4cuda3std3__45tupleIJN6thrust24THRUST_300001_SM_1000_NS6detail15normal_iteratorINSA_10device_ptrIfEEEESF_EEEE10policy1000Ei7functorSF_JPfSK_EEEvT0_iT1_T2_DpNS2_10kernel_argIT3_EE)
        /*005c*/ 	.word	0x00000000


	//----- nvinfo : EIATTR_REGCOUNT
	.align		4
.L_58:
        /*0060*/ 	.byte	0x04, 0x2f
        /*0062*/ 	.short	(.L_60 - .L_59)
	.align		4
.L_59:
        /*0064*/ 	.word	index@(_ZN3cub18CUB_300001_SM_10006detail9transform16transform_kernelINS2_10policy_hubILb1EN4cuda3std3__45tupleIJN6thrust24THRUST_300001_SM_1000_NS6detail15normal_iteratorINSA_10device_ptrIfEEEESF_EEEE10policy1000El7functorSF_JPfSK_EEEvT0_iT1_T2_DpNS2_10kernel_argIT3_EE)
        /*0068*/ 	.word	0x00000020


	//----- nvinfo : EIATTR_FRAME_SIZE
	.align		4
.L_60:
        /*006c*/ 	.byte	0x04, 0x11
        /*006e*/ 	.short	(.L_62 - .L_61)
	.align		4
.L_61:
        /*0070*/ 	.word	index@(_ZN3cub18CUB_300001_SM_10006detail9transform16transform_kernelINS2_10policy_hubILb1EN4cuda3std3__45tupleIJN6thrust24THRUST_300001_SM_1000_NS6detail15normal_iteratorINSA_10device_ptrIfEEEESF_EEEE10policy1000El7functorSF_JPfSK_EEEvT0_iT1_T2_DpNS2_10kernel_argIT3_EE)
        /*0074*/ 	.word	0x00000000


	//----- nvinfo : EIATTR_MIN_STACK_SIZE
	.align		4
.L_62:
        /*0078*/ 	.byte	0x04, 0x12
        /*007a*/ 	.short	(.L_64 - .L_63)
	.align		4
.L_63:
        /*007c*/ 	.word	index@(_ZN3cub18CUB_300001_SM_10006detail9transform16transform_kernelINS2_10policy_hubILb1EN4cuda3std3__45tupleIJN6thrust24THRUST_300001_SM_1000_NS6detail15normal_iteratorINSA_10device_ptrIfEEEESF_EEEE10policy1000El7functorSF_JPfSK_EEEvT0_iT1_T2_DpNS2_10kernel_argIT3_EE)
        /*0080*/ 	.word	0x00000000


	//----- nvinfo : EIATTR_MIN_STACK_SIZE
	.align		4
.L_64:
        /*0084*/ 	.byte	0x04, 0x12
        /*0086*/ 	.short	(.L_66 - .L_65)
	.align		4
.L_65:
        /*0088*/ 	.word	index@(_ZN3cub18CUB_300001_SM_10006detail9transform16transform_kernelINS2_10policy_hubILb1EN4cuda3std3__45tupleIJN6thrust24THRUST_300001_SM_1000_NS6detail15normal_iteratorINSA_10device_ptrIfEEEESF_EEEE10policy1000Ei7functorSF_JPfSK_EEEvT0_iT1_T2_DpNS2_10kernel_argIT3_EE)
        /*008c*/ 	.word	0x00000000


	//----- nvinfo : EIATTR_MIN_STACK_SIZE
	.align		4
.L_66:
        /*0090*/ 	.byte	0x04, 0x12
        /*0092*/ 	.short	(.L_68 - .L_67)
	.align		4
.L_67:
        /*0094*/ 	.word	index@(_ZN3cub18CUB_300001_SM_10006detail8for_each13static_kernelINS2_12policy_hub_t12policy_500_tEmN6thrust24THRUST_300001_SM_1000_NS8cuda_cub20__uninitialized_fill7functorINS7_10device_ptrIfEEfEEEEvT0_T1_)
        /*0098*/ 	.word	0x00000000


	//----- nvinfo : EIATTR_MIN_STACK_SIZE
	.align		4
.L_68:
        /*009c*/ 	.byte	0x04, 0x12
        /*009e*/ 	.short	(.L_70 - .L_69)
	.align		4
.L_69:
        /*00a0*/ 	.word	index@(_ZN3cub18CUB_300001_SM_10006detail11EmptyKernelIvEEvv)
        /*00a4*/ 	.word	0x00000000


	//----- nvinfo : EIATTR_MIN_STACK_SIZE
	.align		4
.L_70:
        /*00a8*/ 	.byte	0x04, 0x12
        /*00aa*/ 	.short	(.L_72 - .L_71)
	.align		4
.L_71:
        /*00ac*/ 	.word	index@(_Z6kernelPfS_)
        /*00b0*/ 	.word	0x00000000
.L_72:


//--------------------- .nv.compat                --------------------------
	.section	.nv.compat,"",@"SHT_CUDA_COMPAT_INFO"
	.align	4
        /*0000*/ 	.byte	0x02, 0x09, 0x00, 0x00, 0x02, 0x02, 0x01, 0x00, 0x02, 0x05, 0x05, 0x00, 0x03, 0x07, 0x01, 0x01
        /*0010*/ 	.byte	0x02, 0x03, 0x00, 0x00, 0x02, 0x06, 0x01, 0x00, 0x04, 0x0b, 0x08, 0x00, 0x01, 0x00, 0x00, 0x00
        /*0020*/ 	.byte	0x00, 0x00, 0x00, 0x00


//--------------------- .nv.info._ZN3cub18CUB_300001_SM_10006detail9transform16transform_kernelINS2_10policy_hubILb1EN4cuda3std3__45tupleIJN6thrust24THRUST_300001_SM_1000_NS6detail15normal_iteratorINSA_10device_ptrIfEEEESF_EEEE10policy1000El7functorSF_JPfSK_EEEvT0_iT1_T2_DpNS2_10kernel_argIT3_EE --------------------------
	.section	.nv.info._ZN3cub18CUB_300001_SM_10006detail9transform16transform_kernelINS2_10policy_hubILb1EN4cuda3std3__45tupleIJN6thrust24THRUST_300001_SM_1000_NS6detail15normal_iteratorINSA_10device_ptrIfEEEESF_EEEE10policy1000El7functorSF_JPfSK_EEEvT0_iT1_T2_DpNS2_10kernel_argIT3_EE,"",@"SHT_CUDA_INFO"
	.sectionflags	@""
	.align	4


	//----- nvinfo : EIATTR_CUDA_API_VERSION
	.align		4
        /*0000*/ 	.byte	0x04, 0x37
        /*0002*/ 	.short	(.L_74 - .L_73)
.L_73:
        /*0004*/ 	.word	0x00000082


	//----- nvinfo : EIATTR_KPARAM_INFO
	.align		4
.L_74:
        /*0008*/ 	.byte	0x04, 0x17
        /*000a*/ 	.short	(.L_76 - .L_75)
.L_75:
        /*000c*/ 	.word	0x00000000
        /*0010*/ 	.short	0x0005
        /*0012*/ 	.short	0x0028
        /*0014*/ 	.byte	0x00, 0xf0, 0x41, 0x00


	//----- nvinfo : EIATTR_KPARAM_INFO
	.align		4
.L_76:
        /*0018*/ 	.byte	0x04, 0x17
        /*001a*/ 	.short	(.L_78 - .L_77)
.L_77:
        /*001c*/ 	.word	0x00000000
        /*0020*/ 	.short	0x0004
        /*0022*/ 	.short	0x0018
        /*0024*/ 	.byte	0x00, 0xf0, 0x41, 0x00


	//----- nvinfo : EIATTR_KPARAM_INFO
	.align		4
.L_78:
        /*0028*/ 	.byte	0x04, 0x17
        /*002a*/ 	.short	(.L_80 - .L_79)
.L_79:
        /*002c*/ 	.word	0x00000000
        /*0030*/ 	.short	0x0003
        /*0032*/ 	.short	0x0010
        /*0034*/ 	.byte	0x00, 0xf0, 0x21, 0x00


	//----- nvinfo : EIATTR_KPARAM_INFO
	.align		4
.L_80:
        /*0038*/ 	.byte	0x04, 0x17
        /*003a*/ 	.short	(.L_82 - .L_81)
.L_81:
        /*003c*/ 	.word	0x00000000
        /*0040*/ 	.short	0x0002
        /*0042*/ 	.short	0x000c
        /*0044*/ 	.byte	0x00, 0xf0, 0x11, 0x00


	//----- nvinfo : EIATTR_KPARAM_INFO
	.align		4
.L_82:
        /*0048*/ 	.byte	0x04, 0x17
        /*004a*/ 	.short	(.L_84 - .L_83)
.L_83:
        /*004c*/ 	.word	0x00000000
        /*0050*/ 	.short	0x0001
        /*0052*/ 	.short	0x0008
        /*0054*/ 	.byte	0x00, 0xf0, 0x11, 0x00


	//----- nvinfo : EIATTR_KPARAM_INFO
	.align		4
.L_84:
        /*0058*/ 	.byte	0x04, 0x17
        /*005a*/ 	.short	(.L_86 - .L_85)
.L_85:
        /*005c*/ 	.word	0x00000000
        /*0060*/ 	.short	0x0000
        /*0062*/ 	.short	0x0000
        /*0064*/ 	.byte	0x00, 0xf0, 0x21, 0x00


	//----- nvinfo : EIATTR_SPARSE_MMA_MASK
	.align		4
.L_86:
        /*0068*/ 	.byte	0x03, 0x50
        /*006a*/ 	.short	0x0000


	//----- nvinfo : EIATTR_MAXREG_COUNT
	.align		4
        /*006c*/ 	.byte	0x03, 0x1b
        /*006e*/ 	.short	0x00ff


	//----- nvinfo : EIATTR_MERCURY_ISA_VERSION
	.align		4
        /*0070*/ 	.byte	0x03, 0x5f
        /*0072*/ 	.short	0x0101


	//----- nvinfo : EIATTR_VRC_CTA_INIT_COUNT
	.align		4
        /*0074*/ 	.byte	0x02, 0x4a
	.zero		1
	.zero		1


	//----- nvinfo : EIATTR_EXIT_INSTR_OFFSETS
	.align		4
        /*0078*/ 	.byte	0x04, 0x1c
        /*007a*/ 	.short	(.L_88 - .L_87)


	//   ....[0]....
.L_87:
        /*007c*/ 	.word	0x000003e0


	//   ....[1]....
        /*0080*/ 	.word	0x00000d90


	//   ....[2]....
        /*0084*/ 	.word	0x000010c0


	//   ....[3]....
        /*0088*/ 	.word	0x00001280


	//   ....[4]....
        /*008c*/ 	.word	0x000012b0


	//   ....[5]....
        /*0090*/ 	.word	0x00001350


	//   ....[6]....
        /*0094*/ 	.word	0x00001370


	//   ....[7]....
        /*0098*/ 	.word	0x000018f0


	//   ....[8]....
        /*009c*/ 	.word	0x00001b90


	//   ....[9]....
        /*00a0*/ 	.word	0x00001ce0


	//   ....[10]....
        /*00a4*/ 	.word	0x00001d90


	//----- nvinfo : EIATTR_MAX_THREADS
	.align		4
.L_88:
        /*00a8*/ 	.byte	0x04, 0x05
        /*00aa*/ 	.short	(.L_90 - .L_89)
.L_89:
        /*00ac*/ 	.word	0x00000080
        /*00b0*/ 	.word	0x00000001
        /*00b4*/ 	.word	0x00000001


	//----- nvinfo : EIATTR_CRS_STACK_SIZE
	.align		4
.L_90:
        /*00b8*/ 	.byte	0x04, 0x1e
        /*00ba*/ 	.short	(.L_92 - .L_91)
.L_91:
        /*00bc*/ 	.word	0x00000000


	//----- nvinfo : EIATTR_CBANK_PARAM_SIZE
	.align		4
.L_92:
        /*00c0*/ 	.byte	0x03, 0x19
        /*00c2*/ 	.short	0x0038


	//----- nvinfo : EIATTR_PARAM_CBANK
	.align		4
        /*00c4*/ 	.byte	0x04, 0x0a
        /*00c6*/ 	.short	(.L_94 - .L_93)
	.align		4
.L_93:
        /*00c8*/ 	.word	index@(.nv.constant0._ZN3cub18CUB_300001_SM_10006detail9transform16transform_kernelINS2_10policy_hubILb1EN4cuda3std3__45tupleIJN6thrust24THRUST_300001_SM_1000_NS6detail15normal_iteratorINSA_10device_ptrIfEEEESF_EEEE10policy1000El7functorSF_JPfSK_EEEvT0_iT1_T2_DpNS2_10kernel_argIT3_EE)
        /*00cc*/ 	.short	0x0380
        /*00ce*/ 	.short	0x0038


	//----- nvinfo : EIATTR_SW_WAR
	.align		4
.L_94:
        /*00d0*/ 	.byte	0x04, 0x36
        /*00d2*/ 	.short	(.L_96 - .L_95)
.L_95:
        /*00d4*/ 	.word	0x00000008
.L_96:


//--------------------- .nv.info._ZN3cub18CUB_300001_SM_10006detail9transform16transform_kernelINS2_10policy_hubILb1EN4cuda3std3__45tupleIJN6thrust24THRUST_300001_SM_1000_NS6detail15normal_iteratorINSA_10device_ptrIfEEEESF_EEEE10policy1000Ei7functorSF_JPfSK_EEEvT0_iT1_T2_DpNS2_10kernel_argIT3_EE --------------------------
	.section	.nv.info._ZN3cub18CUB_300001_SM_10006detail9transform16transform_kernelINS2_10policy_hubILb1EN4cuda3std3__45tupleIJN6thrust24THRUST_300001_SM_1000_NS6detail15normal_iteratorINSA_10device_ptrIfEEEESF_EEEE10policy1000Ei7functorSF_JPfSK_EEEvT0_iT1_T2_DpNS2_10kernel_argIT3_EE,"",@"SHT_CUDA_INFO"
	.sectionflags	@""
	.align	4


	//----- nvinfo : EIATTR_CUDA_API_VERSION
	.align		4
        /*0000*/ 	.byte	0x04, 0x37
        /*0002*/ 	.short	(.L_98 - .L_97)
.L_97:
        /*0004*/ 	.word	0x00000082


	//----- nvinfo : EIATTR_KPARAM_INFO
	.align		4
.L_98:
        /*0008*/ 	.byte	0x04, 0x17
        /*000a*/ 	.short	(.L_100 - .L_99)
.L_99:
        /*000c*/ 	.word	0x00000000
        /*0010*/ 	.short	0x0005
        /*0012*/ 	.short	0x0028
        /*0014*/ 	.byte	0x00, 0xf0, 0x41, 0x00


	//----- nvinfo : EIATTR_KPARAM_INFO
	.align		4
.L_100:
        /*0018*/ 	.byte	0x04, 0x17
        /*001a*/ 	.short	(.L_102 - .L_101)
.L_101:
        /*001c*/ 	.word	0x00000000
        /*0020*/ 	.short	0x0004
        /*0022*/ 	.short	0x0018
        /*0024*/ 	.byte	0x00, 0xf0, 0x41, 0x00


	//----- nvinfo : EIATTR_KPARAM_INFO
	.align		4
.L_102:
        /*0028*/ 	.byte	0x04, 0x17
        /*002a*/ 	.short	(.L_104 - .L_103)
.L_103:
        /*002c*/ 	.word	0x00000000
        /*0030*/ 	.short	0x0003
        /*0032*/ 	.short	0x0010
        /*0034*/ 	.byte	0x00, 0xf0, 0x21, 0x00


	//----- nvinfo : EIATTR_KPARAM_INFO
	.align		4
.L_104:
        /*0038*/ 	.byte	0x04, 0x17
        /*003a*/ 	.short	(.L_106 - .L_105)
.L_105:
        /*003c*/ 	.word	0x00000000
        /*0040*/ 	.short	0x0002
        /*0042*/ 	.short	0x0008
        /*0044*/ 	.byte	0x00, 0xf0, 0x11, 0x00


	//----- nvinfo : EIATTR_KPARAM_INFO
	.align		4
.L_106:
        /*0048*/ 	.byte	0x04, 0x17
        /*004a*/ 	.short	(.L_108 - .L_107)
.L_107:
        /*004c*/ 	.word	0x00000000
        /*0050*/ 	.short	0x0001
        /*0052*/ 	.short	0x0004
        /*0054*/ 	.byte	0x00, 0xf0, 0x11, 0x00


	//----- nvinfo : EIATTR_KPARAM_INFO
	.align		4
.L_108:
        /*0058*/ 	.byte	0x04, 0x17
        /*005a*/ 	.short	(.L_110 - .L_109)
.L_109:
        /*005c*/ 	.word	0x00000000
        /*0060*/ 	.short	0x0000
        /*0062*/ 	.short	0x0000
        /*0064*/ 	.byte	0x00, 0xf0, 0x11, 0x00


	//----- nvinfo : EIATTR_SPARSE_MMA_MASK
	.align		4
.L_110:
        /*0068*/ 	.byte	0x03, 0x50
        /*006a*/ 	.short	0x0000


	//----- nvinfo : EIATTR_MAXREG_COUNT
	.align		4
        /*006c*/ 	.byte	0x03, 0x1b
        /*006e*/ 	.short	0x00ff


	//----- nvinfo : EIATTR_MERCURY_ISA_VERSION
	.align		4
        /*0070*/ 	.byte	0x03, 0x5f
        /*0072*/ 	.short	0x0101


	//----- nvinfo : EIATTR_VRC_CTA_INIT_COUNT
	.align		4
        /*0074*/ 	.byte	0x02, 0x4a
	.zero		1
	.zero		1


	//----- nvinfo : EIATTR_EXIT_INSTR_OFFSETS
	.align		4
        /*0078*/ 	.byte	0x04, 0x1c
        /*007a*/ 	.short	(.L_112 - .L_111)


	//   ....[0]....
.L_111:
        /*007c*/ 	.word	0x000002f0


	//   ....[1]....
        /*0080*/ 	.word	0x00000890


	//   ....[2]....
        /*0084*/ 	.word	0x00000b30


	//   ....[3]....
        /*0088*/ 	.word	0x00000c90


	//   ....[4]....
        /*008c*/ 	.word	0x00000d50


	//   ....[5]....
        /*0090*/ 	.word	0x00000d80


	//   ....[6]....
        /*0094*/ 	.word	0x00001380


	//   ....[7]....
        /*0098*/ 	.word	0x000016f0


	//   ....[8]....
        /*009c*/ 	.word	0x000018d0


	//   ....[9]....
        /*00a0*/ 	.word	0x00001900


	//   ....[10]....
        /*00a4*/ 	.word	0x000019b0


	//----- nvinfo : EIATTR_MAX_THREADS
	.align		4
.L_112:
        /*00a8*/ 	.byte	0x04, 0x05
        /*00aa*/ 	.short	(.L_114 - .L_113)
.L_113:
        /*00ac*/ 	.word	0x00000080
        /*00b0*/ 	.word	0x00000001
        /*00b4*/ 	.word	0x00000001


	//----- nvinfo : EIATTR_CRS_STACK_SIZE
	.align		4
.L_114:
        /*00b8*/ 	.byte	0x04, 0x1e
        /*00ba*/ 	.short	(.L_116 - .L_115)
.L_115:
        /*00bc*/ 	.word	0x00000000


	//----- nvinfo : EIATTR_CBANK_PARAM_SIZE
	.align		4
.L_116:
        /*00c0*/ 	.byte	0x03, 0x19
        /*00c2*/ 	.short	0x0038


	//----- nvinfo : EIATTR_PARAM_CBANK
	.align		4
        /*00c4*/ 	.byte	0x04, 0x0a
        /*00c6*/ 	.short	(.L_118 - .L_117)
	.align		4
.L_117:
        /*00c8*/ 	.word	index@(.nv.constant0._ZN3cub18CUB_300001_SM_10006detail9transform16transform_kernelINS2_10policy_hubILb1EN4cuda3std3__45tupleIJN6thrust24THRUST_300001_SM_1000_NS6detail15normal_iteratorINSA_10device_ptrIfEEEESF_EEEE10policy1000Ei7functorSF_JPfSK_EEEvT0_iT1_T2_DpNS2_10kernel_argIT3_EE)
        /*00cc*/ 	.short	0x0380
        /*00ce*/ 	.short	0x0038


	//----- nvinfo : EIATTR_SW_WAR
	.align		4
.L_118:
        /*00d0*/ 	.byte	0x04, 0x36
        /*00d2*/ 	.short	(.L_120 - .L_119)
.L_119:
        /*00d4*/ 	.word	0x00000008
.L_120:


//--------------------- .nv.info._ZN3cub18CUB_300001_SM_10006detail8for_each13static_kernelINS2_12policy_hub_t12policy_500_tEmN6thrust24THRUST_300001_SM_1000_NS8cuda_cub20__uninitialized_fill7functorINS7_10device_ptrIfEEfEEEEvT0_T1_ --------------------------
	.section	.nv.info._ZN3cub18CUB_300001_SM_10006detail8for_each13static_kernelINS2_12policy_hub_t12policy_500_tEmN6thrust24THRUST_300001_SM_1000_NS8cuda_cub20__uninitialized_fill7functorINS7_10device_ptrIfEEfEEEEvT0_T1_,"",@"SHT_CUDA_INFO"
	.sectionflags	@""
	.align	4


	//----- nvinfo : EIATTR_CUDA_API_VERSION
	.align		4
        /*0000*/ 	.byte	0x04, 0x37
        /*0002*/ 	.short	(.L_122 - .L_121)
.L_121:
        /*0004*/ 	.word	0x00000082


	//----- nvinfo : EIATTR_KPARAM_INFO
	.align		4
.L_122:
        /*0008*/ 	.byte	0x04, 0x17
        /*000a*/ 	.short	(.L_124 - .L_123)
.L_123:
        /*000c*/ 	.word	0x00000000
        /*0010*/ 	.short	0x0001
        /*0012*/ 	.short	0x0008
        /*0014*/ 	.byte	0x00, 0xf0, 0x41, 0x00


	//----- nvinfo : EIATTR_KPARAM_INFO
	.align		4
.L_124:
        /*0018*/ 	.byte	0x04, 0x17
        /*001a*/ 	.short	(.L_126 - .L_125)
.L_125:
        /*001c*/ 	.word	0x00000000
        /*0020*/ 	.short	0x0000
        /*0022*/ 	.short	0x0000
        /*0024*/ 	.byte	0x00, 0xf0, 0x21, 0x00


	//----- nvinfo : EIATTR_SPARSE_MMA_MASK
	.align		4
.L_126:
        /*0028*/ 	.byte	0x03, 0x50
        /*002a*/ 	.short	0x0000


	//----- nvinfo : EIATTR_MAXREG_COUNT
	.align		4
        /*002c*/ 	.byte	0x03, 0x1b
        /*002e*/ 	.short	0x00ff


	//----- nvinfo : EIATTR_MERCURY_ISA_VERSION
	.align		4
        /*0030*/ 	.byte	0x03, 0x5f
        /*0032*/ 	.short	0x0101


	//----- nvinfo : EIATTR_VRC_CTA_INIT_COUNT
	.align		4
        /*0034*/ 	.byte	0x02, 0x4a
	.zero		1
	.zero		1


	//----- nvinfo : EIATTR_EXIT_INSTR_OFFSETS
	.align		4
        /*0038*/ 	.byte	0x04, 0x1c
        /*003a*/ 	.short	(.L_128 - .L_127)


	//   ....[0]....
.L_127:
        /*003c*/ 	.word	0x00000130


	//   ....[1]....
        /*0040*/ 	.word	0x00000230


	//   ....[2]....
        /*0044*/ 	.word	0x00000260


	//----- nvinfo : EIATTR_MAX_THREADS
	.align		4
.L_128:
        /*0048*/ 	.byte	0x04, 0x05
        /*004a*/ 	.short	(.L_130 - .L_129)
.L_129:
        /*004c*/ 	.word	0x00000100
        /*0050*/ 	.word	0x00000001
        /*0054*/ 	.word	0x00000001


	//----- nvinfo : EIATTR_CBANK_PARAM_SIZE
	.align		4
.L_130:
        /*0058*/ 	.byte	0x03, 0x19
        /*005a*/ 	.short	0x0018


	//----- nvinfo : EIATTR_PARAM_CBANK
	.align		4
        /*005c*/ 	.byte	0x04, 0x0a
        /*005e*/ 	.short	(.L_132 - .L_131)
	.align		4
.L_131:
        /*0060*/ 	.word	index@(.nv.constant0._ZN3cub18CUB_300001_SM_10006detail8for_each13static_kernelINS2_12policy_hub_t12policy_500_tEmN6thrust24THRUST_300001_SM_1000_NS8cuda_cub20__uninitialized_fill7functorINS7_10device_ptrIfEEfEEEEvT0_T1_)
        /*0064*/ 	.short	0x0380
        /*0066*/ 	.short	0x0018


	//----- nvinfo : EIATTR_SW_WAR
	.align		4
.L_132:
        /*0068*/ 	.byte	0x04, 0x36
        /*006a*/ 	.short	(.L_134 - .L_133)
.L_133:
        /*006c*/ 	.word	0x00000008
.L_134:


//--------------------- .nv.info._ZN3cub18CUB_300001_SM_10006detail11EmptyKernelIvEEvv --------------------------
	.section	.nv.info._ZN3cub18CUB_300001_SM_10006detail11EmptyKernelIvEEvv,"",@"SHT_CUDA_INFO"
	.sectionflags	@""
	.align	4


	//----- nvinfo : EIATTR_CUDA_API_VERSION
	.align		4
        /*0000*/ 	.byte	0x04, 0x37
        /*0002*/ 	.short	(.L_136 - .L_135)
.L_135:
        /*0004*/ 	.word	0x00000082


	//----- nvinfo : EIATTR_SPARSE_MMA_MASK
	.align		4
.L_136:
        /*0008*/ 	.byte	0x03, 0x50
        /*000a*/ 	.short	0x0000


	//----- nvinfo : EIATTR_MAXREG_COUNT
	.align		4
        /*000c*/ 	.byte	0x03, 0x1b
        /*000e*/ 	.short	0x00ff


	//----- nvinfo : EIATTR_MERCURY_ISA_VERSION
	.align		4
        /*0010*/ 	.byte	0x03, 0x5f
        /*0012*/ 	.short	0x0101


	//----- nvinfo : EIATTR_VRC_CTA_INIT_COUNT
	.align		4
        /*0014*/ 	.byte	0x02, 0x4a
	.zero		1
	.zero		1


	//----- nvinfo : EIATTR_EXIT_INSTR_OFFSETS
	.align		4
        /*0018*/ 	.byte	0x04, 0x1c
        /*001a*/ 	.short	(.L_138 - .L_137)


	//   ....[0]....
.L_137:
        /*001c*/ 	.word	0x00000010


	//----- nvinfo : EIATTR_SW_WAR
	.align		4
.L_138:
        /*0020*/ 	.byte	0x04, 0x36
        /*0022*/ 	.short	(.L_140 - .L_139)
.L_139:
        /*0024*/ 	.word	0x00000008
.L_140:


//--------------------- .nv.info._Z6kernelPfS_    --------------------------
	.section	.nv.info._Z6kernelPfS_,"",@"SHT_CUDA_INFO"
	.sectionflags	@""
	.align	4


	//----- nvinfo : EIATTR_CUDA_API_VERSION
	.align		4
        /*0000*/ 	.byte	0x04, 0x37
        /*0002*/ 	.short	(.L_142 - .L_141)
.L_141:
        /*0004*/ 	.word	0x00000082


	//----- nvinfo : EIATTR_KPARAM_INFO
	.align		4
.L_142:
        /*0008*/ 	.byte	0x04, 0x17
        /*000a*/ 	.short	(.L_144 - .L_143)
.L_143:
        /*000c*/ 	.word	0x00000000
        /*0010*/ 	.short	0x0001
        /*0012*/ 	.short	0x0008
        /*0014*/ 	.byte	0x00, 0xf5, 0x21, 0x00


	//----- nvinfo : EIATTR_KPARAM_INFO
	.align		4
.L_144:
        /*0018*/ 	.byte	0x04, 0x17
        /*001a*/ 	.short	(.L_146 - .L_145)
.L_145:
        /*001c*/ 	.word	0x00000000
        /*0020*/ 	.short	0x0000
        /*0022*/ 	.short	0x0000
        /*0024*/ 	.byte	0x00, 0xf5, 0x21, 0x00


	//----- nvinfo : EIATTR_SPARSE_MMA_MASK
	.align		4
.L_146:
        /*0028*/ 	.byte	0x03, 0x50
        /*002a*/ 	.short	0x0000


	//----- nvinfo : EIATTR_MAXREG_COUNT
	.align		4
        /*002c*/ 	.byte	0x03, 0x1b
        /*002e*/ 	.short	0x00ff


	//----- nvinfo : EIATTR_MERCURY_ISA_VERSION
	.align		4
        /*0030*/ 	.byte	0x03, 0x5f
        /*0032*/ 	.short	0x0101


	//----- nvinfo : EIATTR_VRC_CTA_INIT_COUNT
	.align		4
        /*0034*/ 	.byte	0x02, 0x4a
	.zero		1
	.zero		1


	//----- nvinfo : EIATTR_EXIT_INSTR_OFFSETS
	.align		4
        /*0038*/ 	.byte	0x04, 0x1c
        /*003a*/ 	.short	(.L_148 - .L_147)


	//   ....[0]....
.L_147:
        /*003c*/ 	.word	0x000000c0


	//   ....[1]....
        /*0040*/ 	.word	0x000001b0


	//----- nvinfo : EIATTR_CRS_STACK_SIZE
	.align		4
.L_148:
        /*0044*/ 	.byte	0x04, 0x1e
        /*0046*/ 	.short	(.L_150 - .L_149)
.L_149:
        /*0048*/ 	.word	0x00000000


	//----- nvinfo : EIATTR_CBANK_PARAM_SIZE
	.align		4
.L_150:
        /*004c*/ 	.byte	0x03, 0x19
        /*004e*/ 	.short	0x0010


	//----- nvinfo : EIATTR_PARAM_CBANK
	.align		4
        /*0050*/ 	.byte	0x04, 0x0a
        /*0052*/ 	.short	(.L_152 - .L_151)
	.align		4
.L_151:
        /*0054*/ 	.word	index@(.nv.constant0._Z6kernelPfS_)
        /*0058*/ 	.short	0x0380
        /*005a*/ 	.short	0x0010


	//----- nvinfo : EIATTR_SW_WAR
	.align		4
.L_152:
        /*005c*/ 	.byte	0x04, 0x36
        /*005e*/ 	.short	(.L_154 - .L_153)
.L_153:
        /*0060*/ 	.word	0x00000008
.L_154:


//--------------------- .nv.callgraph             --------------------------
	.section	.nv.callgraph,"",@"SHT_CUDA_CALLGRAPH"
	.align	4
	.sectionentsize	8
	.align		4
        /*0000*/ 	.word	0x00000000
	.align		4
        /*0004*/ 	.word	0xffffffff
	.align		4
        /*0008*/ 	.word	0x00000000
	.align		4
        /*000c*/ 	.word	0xfffffffe
	.align		4
        /*0010*/ 	.word	0x00000000
	.align		4
        /*0014*/ 	.word	0xfffffffd
	.align		4
        /*0018*/ 	.word	0x00000000
	.align		4
        /*001c*/ 	.word	0xfffffffc


//--------------------- .nv.constant4             --------------------------
	.section	.nv.constant4,"a",@progbits
	.align	8
	.align		8
.nv.constant4:
        /*0000*/ 	.dword	_ZN34_INTERNAL_5cc30ed4_4_k_cu_d4fcf3aa4cuda3std3__45__cpo5beginE
	.align		8
        /*0008*/ 	.dword	_ZN34_INTERNAL_5cc30ed4_4_k_cu_d4fcf3aa4cuda3std3__45__cpo3endE
	.align		8
        /*0010*/ 	.dword	_ZN34_INTERNAL_5cc30ed4_4_k_cu_d4fcf3aa4cuda3std3__45__cpo6cbeginE
	.align		8
        /*0018*/ 	.dword	_ZN34_INTERNAL_5cc30ed4_4_k_cu_d4fcf3aa4cuda3std3__45__cpo4cendE
	.align		8
        /*0020*/ 	.dword	_ZN34_INTERNAL_5cc30ed4_4_k_cu_d4fcf3aa4cuda3std3__45__cpo6rbeginE
	.align		8
        /*0028*/ 	.dword	_ZN34_INTERNAL_5cc30ed4_4_k_cu_d4fcf3aa4cuda3std3__45__cpo4rendE
	.align		8
        /*0030*/ 	.dword	_ZN34_INTERNAL_5cc30ed4_4_k_cu_d4fcf3aa4cuda3std3__45__cpo7crbeginE
	.align		8
        /*0038*/ 	.dword	_ZN34_INTERNAL_5cc30ed4_4_k_cu_d4fcf3aa4cuda3std3__45__cpo5crendE
	.align		8
        /*0040*/ 	.dword	_ZN34_INTERNAL_5cc30ed4_4_k_cu_d4fcf3aa4cuda3std3__436_GLOBAL__N__5cc30ed4_4_k_cu_d4fcf3aa6ignoreE
	.align		8
        /*0048*/ 	.dword	_ZN34_INTERNAL_5cc30ed4_4_k_cu_d4fcf3aa4cuda3std3__419piecewise_constructE
	.align		8
        /*0050*/ 	.dword	_ZN34_INTERNAL_5cc30ed4_4_k_cu_d4fcf3aa4cuda3std3__48in_placeE
	.align		8
        /*0058*/ 	.dword	_ZN34_INTERNAL_5cc30ed4_4_k_cu_d4fcf3aa4cuda3std3__420unreachable_sentinelE
	.align		8
        /*0060*/ 	.dword	_ZN34_INTERNAL_5cc30ed4_4_k_cu_d4fcf3aa4cuda3std3__47nulloptE
	.align		8
        /*0068*/ 	.dword	_ZN34_INTERNAL_5cc30ed4_4_k_cu_d4fcf3aa4cuda3std3__48unexpectE
	.align		8
        /*0070*/ 	.dword	_ZN34_INTERNAL_5cc30ed4_4_k_cu_d4fcf3aa4cuda3std6ranges3__45__cpo4swapE
	.align		8
        /*0078*/ 	.dword	_ZN34_INTERNAL_5cc30ed4_4_k_cu_d4fcf3aa4cuda3std6ranges3__45__cpo9iter_moveE
	.align		8
        /*0080*/ 	.dword	_ZN34_INTERNAL_5cc30ed4_4_k_cu_d4fcf3aa4cuda3std6ranges3__45__cpo5beginE
	.align		8
        /*0088*/ 	.dword	_ZN34_INTERNAL_5cc30ed4_4_k_cu_d4fcf3aa4cuda3std6ranges3__45__cpo3endE
	.align		8
        /*0090*/ 	.dword	_ZN34_INTERNAL_5cc30ed4_4_k_cu_d4fcf3aa4cuda3std6ranges3__45__cpo6cbeginE
	.align		8
        /*0098*/ 	.dword	_ZN34_INTERNAL_5cc30ed4_4_k_cu_d4fcf3aa4cuda3std6ranges3__45__cpo4cendE
	.align		8
        /*00a0*/ 	.dword	_ZN34_INTERNAL_5cc30ed4_4_k_cu_d4fcf3aa4cuda3std6ranges3__45__cpo7advanceE
	.align		8
        /*00a8*/ 	.dword	_ZN34_INTERNAL_5cc30ed4_4_k_cu_d4fcf3aa4cuda3std6ranges3__45__cpo9iter_swapE
	.align		8
        /*00b0*/ 	.dword	_ZN34_INTERNAL_5cc30ed4_4_k_cu_d4fcf3aa4cuda3std6ranges3__45__cpo4nextE
	.align		8
        /*00b8*/ 	.dword	_ZN34_INTERNAL_5cc30ed4_4_k_cu_d4fcf3aa4cuda3std6ranges3__45__cpo4prevE
	.align		8
        /*00c0*/ 	.dword	_ZN34_INTERNAL_5cc30ed4_4_k_cu_d4fcf3aa4cuda3std6ranges3__45__cpo4dataE
	.align		8
        /*00c8*/ 	.dword	_ZN34_INTERNAL_5cc30ed4_4_k_cu_d4fcf3aa4cuda3std6ranges3__45__cpo5cdataE
	.align		8
        /*00d0*/ 	.dword	_ZN34_INTERNAL_5cc30ed4_4_k_cu_d4fcf3aa4cuda3std6ranges3__45__cpo4sizeE
	.align		8
        /*00d8*/ 	.dword	_ZN34_INTERNAL_5cc30ed4_4_k_cu_d4fcf3aa4cuda3std6ranges3__45__cpo5ssizeE
	.align		8
        /*00e0*/ 	.dword	_ZN34_INTERNAL_5cc30ed4_4_k_cu_d4fcf3aa4cuda3std6ranges3__45__cpo8distanceE
	.align		8
        /*00e8*/ 	.dword	_ZN34_INTERNAL_5cc30ed4_4_k_cu_d4fcf3aa6thrust24THRUST_300001_SM_1000_NS8cuda_cub3parE
	.align		8
        /*00f0*/ 	.dword	_ZN34_INTERNAL_5cc30ed4_4_k_cu_d4fcf3aa6thrust24THRUST_300001_SM_1000_NS8cuda_cub10par_nosyncE
	.align		8
        /*00f8*/ 	.dword	_ZN34_INTERNAL_5cc30ed4_4_k_cu_d4fcf3aa6thrust24THRUST_300001_SM_1000_NS6system6detail10sequential3seqE
	.align		8
        /*0100*/ 	.dword	_ZN34_INTERNAL_5cc30ed4_4_k_cu_d4fcf3aa6thrust24THRUST_300001_SM_1000_NS12placeholders2_1E
	.align		8
        /*0108*/ 	.dword	_ZN34_INTERNAL_5cc30ed4_4_k_cu_d4fcf3aa6thrust24THRUST_300001_SM_1000_NS12placeholders2_2E
	.align		8
        /*0110*/ 	.dword	_ZN34_INTERNAL_5cc30ed4_4_k_cu_d4fcf3aa6thrust24THRUST_300001_SM_1000_NS12placeholders2_3E
	.align		8
        /*0118*/ 	.dword	_ZN34_INTERNAL_5cc30ed4_4_k_cu_d4fcf3aa6thrust24THRUST_300001_SM_1000_NS12placeholders2_4E
	.align		8
        /*0120*/ 	.dword	_ZN34_INTERNAL_5cc30ed4_4_k_cu_d4fcf3aa6thrust24THRUST_300001_SM_1000_NS12placeholders2_5E
	.align		8
        /*0128*/ 	.dword	_ZN34_INTERNAL_5cc30ed4_4_k_cu_d4fcf3aa6thrust24THRUST_300001_SM_1000_NS12placeholders2_6E
	.align		8
        /*0130*/ 	.dword	_ZN34_INTERNAL_5cc30ed4_4_k_cu_d4fcf3aa6thrust24THRUST_300001_SM_1000_NS12placeholders2_7E
	.align		8
        /*0138*/ 	.dword	_ZN34_INTERNAL_5cc30ed4_4_k_cu_d4fcf3aa6thrust24THRUST_300001_SM_1000_NS12placeholders2_8E
	.align		8
        /*0140*/ 	.dword	_ZN34_INTERNAL_5cc30ed4_4_k_cu_d4fcf3aa6thrust24THRUST_300001_SM_1000_NS12placeholders2_9E
	.align		8
        /*0148*/ 	.dword	_ZN34_INTERNAL_5cc30ed4_4_k_cu_d4fcf3aa6thrust24THRUST_300001_SM_1000_NS12placeholders3_10E
	.align		8
        /*0150*/ 	.dword	_ZN34_INTERNAL_5cc30ed4_4_k_cu_d4fcf3aa6thrust24THRUST_300001_SM_1000_NS3seqE


//--------------------- .text._ZN3cub18CUB_300001_SM_10006detail9transform16transform_kernelINS2_10policy_hubILb1EN4cuda3std3__45tupleIJN6thrust24THRUST_300001_SM_1000_NS6detail15normal_iteratorINSA_10device_ptrIfEEEESF_EEEE10policy1000El7functorSF_JPfSK_EEEvT0_iT1_T2_DpNS2_10kernel_argIT3_EE --------------------------
	.section	.text._ZN3cub18CUB_300001_SM_10006detail9transform16transform_kernelINS2_10policy_hubILb1EN4cuda3std3__45tupleIJN6thrust24THRUST_300001_SM_1000_NS6detail15normal_iteratorINSA_10device_ptrIfEEEESF_EEEE10policy1000El7functorSF_JPfSK_EEEvT0_iT1_T2_DpNS2_10kernel_argIT3_EE,"ax",@progbits
	.align	128
        .global         _ZN3cub18CUB_300001_SM_10006detail9transform16transform_kernelINS2_10policy_hubILb1EN4cuda3std3__45tupleIJN6thrust24THRUST_300001_SM_1000_NS6detail15normal_iteratorINSA_10device_ptrIfEEEESF_EEEE10policy1000El7functorSF_JPfSK_EEEvT0_iT1_T2_DpNS2_10kernel_argIT3_EE
        .type           _ZN3cub18CUB_300001_SM_10006detail9transform16transform_kernelINS2_10policy_hubILb1EN4cuda3std3__45tupleIJN6thrust24THRUST_300001_SM_1000_NS6detail15normal_iteratorINSA_10device_ptrIfEEEESF_EEEE10policy1000El7functorSF_JPfSK_EEEvT0_iT1_T2_DpNS2_10kernel_argIT3_EE,@function
        .size           _ZN3cub18CUB_300001_SM_10006detail9transform16transform_kernelINS2_10policy_hubILb1EN4cuda3std3__45tupleIJN6thrust24THRUST_300001_SM_1000_NS6detail15normal_iteratorINSA_10device_ptrIfEEEESF_EEEE10policy1000El7functorSF_JPfSK_EEEvT0_iT1_T2_DpNS2_10kernel_argIT3_EE,(.L_x_39 - _ZN3cub18CUB_300001_SM_10006detail9transform16transform_kernelINS2_10policy_hubILb1EN4cuda3std3__45tupleIJN6thrust24THRUST_300001_SM_1000_NS6detail15normal_iteratorINSA_10device_ptrIfEEEESF_EEEE10policy1000El7functorSF_JPfSK_EEEvT0_iT1_T2_DpNS2_10kernel_argIT3_EE)
        .other          _ZN3cub18CUB_300001_SM_10006detail9transform16transform_kernelINS2_10policy_hubILb1EN4cuda3std3__45tupleIJN6thrust24THRUST_300001_SM_1000_NS6detail15normal_iteratorINSA_10device_ptrIfEEEESF_EEEE10policy1000El7functorSF_JPfSK_EEEvT0_iT1_T2_DpNS2_10kernel_argIT3_EE,@"STO_CUDA_ENTRY STV_DEFAULT"
_ZN3cub18CUB_300001_SM_10006detail9transform16transform_kernelINS2_10policy_hubILb1EN4cuda3std3__45tupleIJN6thrust24THRUST_300001_SM_1000_NS6detail15normal_iteratorINSA_10device_ptrIfEEEESF_EEEE10policy1000El7functorSF_JPfSK_EEEvT0_iT1_T2_DpNS2_10kernel_argIT3_EE:
.text._ZN3cub18CUB_300001_SM_10006detail9transform16transform_kernelINS2_10policy_hubILb1EN4cuda3std3__45tupleIJN6thrust24THRUST_300001_SM_1000_NS6detail15normal_iteratorINSA_10device_ptrIfEEEESF_EEEE10policy1000El7functorSF_JPfSK_EEEvT0_iT1_T2_DpNS2_10kernel_argIT3_EE:
[----:B------:R-:W-:Y:S08]  /*0000*/  LDC R1, c[0x0][0x37c] ;  /* 0x0000df00ff017b82 */ /* 0x000ff00000000800 */
[----:B------:R-:W0:Y:S01]  /*0010*/  LDC R10, c[0x0][0x388] ;  /* 0x0000e200ff0a7b82 */ /* 0x000e220000000800 */
[----:B------:R-:W1:Y:S01]  /*0020*/  LDCU.64 UR4, c[0x0][0x380] ;  /* 0x00007000ff0477ac */ /* 0x000e620008000a00 */
[----:B------:R-:W2:Y:S01]  /*0030*/  S2R R7, SR_TID.X ;  /* 0x0000000000077919 */ /* 0x000ea20000002100 */
[----:B------:R-:W-:Y:S05]  /*0040*/  BSSY.RECONVERGENT B0, `(.L_x_0) ;  /* 0x0000029000007945 */ /* 0x000fea0003800200 */
[----:B------:R-:W3:Y:S01]  /*0050*/  S2UR UR12, SR_CTAID.X ;  /* 0x00000000000c79c3 */ /* 0x000ee20000002500 */
[----:B0-----:R-:W-:-:S04]  /*0060*/  SHF.L.U32 R5, R10, 0x7, RZ ;  /* 0x000000070a057819 */ /* 0x001fc800000006ff */
[----:B------:R-:W-:Y:S01]  /*0070*/  SHF.R.S32.HI R0, RZ, 0x1f, R5 ;  /* 0x0000001fff007819 */ /* 0x000fe20000011405 */
[----:B---3--:R-:W-:-:S04]  /*0080*/  IMAD.WIDE.U32 R2, R5, UR12, RZ ;  /* 0x0000000c05027c25 */ /* 0x008fc8000f8e00ff */
[----:B------:R-:W-:Y:S01]  /*0090*/  IMAD R9, R0, UR12, RZ ;  /* 0x0000000c00097c24 */ /* 0x000fe2000f8e02ff */
[----:B-1----:R-:W-:-:S04]  /*00a0*/  IADD3 R4, P1, PT, -R2, UR4, RZ ;  /* 0x0000000402047c10 */ /* 0x002fc8000ff3e1ff */
[----:B------:R-:W-:Y:S02]  /*00b0*/  IADD3 R9, PT, PT, R3, R9, RZ ;  /* 0x0000000903097210 */ /* 0x000fe40007ffe0ff */
[----:B------:R-:W-:Y:S02]  /*00c0*/  ISETP.LT.U32.AND P0, PT, R4, R5, PT ;  /* 0x000000050400720c */ /* 0x000fe40003f01070 */
[----:B------:R-:W-:-:S04]  /*00d0*/  IADD3.X R11, PT, PT, ~R9, UR5, RZ, P1, !PT ;  /* 0x00000005090b7c10 */ /* 0x000fc80008ffe5ff */
[----:B------:R-:W-:Y:S02]  /*00e0*/  ISETP.LT.AND.EX P0, PT, R11, R0, PT, P0 ;  /* 0x000000000b00720c */ /* 0x000fe40003f01300 */
[----:B--2---:R-:W-:Y:S02]  /*00f0*/  SHF.L.U32 R11, R7, 0x7, RZ ;  /* 0x00000007070b7819 */ /* 0x004fe400000006ff */
[----:B------:R-:W-:-:S04]  /*0100*/  SEL R0, R4, R5, P0 ;  /* 0x0000000504007207 */ /* 0x000fc80000000000 */
[----:B------:R-:W-:-:S04]  /*0110*/  SHF.L.U32 R4, R0, 0x2, RZ ;  /* 0x0000000200047819 */ /* 0x000fc800000006ff */
[----:B------:R-:W-:-:S13]  /*0120*/  ISETP.GE.AND P0, PT, R11, R4, PT ;  /* 0x000000040b00720c */ /* 0x000fda0003f06270 */
[----:B------:R-:W-:Y:S05]  /*0130*/  @P0 BRA `(.L_x_1) ;  /* 0x0000000000640947 */ /* 0x000fea0003800000 */
[----:B------:R-:W0:Y:S01]  /*0140*/  LDCU.64 UR4, c[0x0][0x398] ;  /* 0x00007300ff0477ac */ /* 0x000e220008000a00 */
[C---:B------:R-:W-:Y:S01]  /*0150*/  SHF.L.U32 R6, R2.reuse, 0x2, RZ ;  /* 0x0000000202067819 */ /* 0x040fe200000006ff */
[----:B------:R-:W-:Y:S01]  /*0160*/  BSSY.RECONVERGENT B1, `(.L_x_2) ;  /* 0x000000c000017945 */ /* 0x000fe20003800200 */
[----:B------:R-:W-:Y:S02]  /*0170*/  SHF.L.U64.HI R8, R2, 0x2, R9 ;  /* 0x0000000202087819 */ /* 0x000fe40000010209 */
[----:B------:R-:W-:Y:S02]  /*0180*/  MOV R15, R11 ;  /* 0x0000000b000f7202 */ /* 0x000fe40000000f00 */
[----:B0-----:R-:W-:-:S04]  /*0190*/  IADD3 R12, P0, PT, R6, UR4, RZ ;  /* 0x00000004060c7c10 */ /* 0x001fc8000ff1e0ff */
[----:B------:R-:W-:-:S03]  /*01a0*/  IADD3.X R13, PT, PT, R8, UR5, RZ, P0, !PT ;  /* 0x00000005080d7c10 */ /* 0x000fc600087fe4ff */
[----:B------:R-:W-:-:S07]  /*01b0*/  IMAD.WIDE.U32 R12, R7, 0x80, R12 ;  /* 0x00000080070c7825 */ /* 0x000fce00078e000c */
.L_x_3:
[----:B------:R-:W-:Y:S01]  /*01c0*/  IADD3 R15, PT, PT, R15, 0x4000, RZ ;  /* 0x000040000f0f7810 */ /* 0x000fe20007ffe0ff */
[----:B------:R0:W-:Y:S03]  /*01d0*/  CCTL.E.PF2 [R12] ;  /* 0x000000000c00798f */ /* 0x0001e60000800100 */
[----:B------:R-:W-:Y:S02]  /*01e0*/  ISETP.GE.AND P0, PT, R15, R4, PT ;  /* 0x000000040f00720c */ /* 0x000fe40003f06270 */
[----:B0-----:R-:W-:-:S04]  /*01f0*/  IADD3 R12, P1, PT, R12, 0x4000, RZ ;  /* 0x000040000c0c7810 */ /* 0x001fc80007f3e0ff */
[----:B------:R-:W-:-:S07]  /*0200*/  IADD3.X R13, PT, PT, RZ, R13, RZ, P1, !PT ;  /* 0x0000000dff0d7210 */ /* 0x000fce0000ffe4ff */
[----:B------:R-:W-:Y:S05]  /*0210*/  @!P0 BRA `(.L_x_3) ;  /* 0xfffffffc00e88947 */ /* 0x000fea000383ffff */
[----:B------:R-:W-:Y:S05]  /*0220*/  BSYNC.RECONVERGENT B1 ;  /* 0x0000000000017941 */ /* 0x000fea0003800200 */
.L_x_2:
[----:B------:R-:W0:Y:S02]  /*0230*/  LDCU.64 UR4, c[0x0][0x3a8] ;  /* 0x00007500ff0477ac */ /* 0x000e240008000a00 */
[----:B0-----:R-:W-:-:S04]  /*0240*/  IADD3 R12, P0, PT, R6, UR4, RZ ;  /* 0x00000004060c7c10 */ /* 0x001fc8000ff1e0ff */
[----:B------:R-:W-:-:S03]  /*0250*/  IADD3.X R13, PT, PT, R8, UR5, RZ, P0, !PT ;  /* 0x00000005080d7c10 */ /* 0x000fc600087fe4ff */
[----:B------:R-:W-:-:S07]  /*0260*/  IMAD.WIDE.U32 R12, R7, 0x80, R12 ;  /* 0x00000080070c7825 */ /* 0x000fce00078e000c */
.L_x_4:
[----:B------:R-:W-:Y:S01]  /*0270*/  VIADD R11, R11, 0x4000 ;  /* 0x000040000b0b7836 */ /* 0x000fe20000000000 */
[----:B------:R0:W-:Y:S04]  /*0280*/  CCTL.E.PF2 [R12] ;  /* 0x000000000c00798f */ /* 0x0001e80000800100 */
[----:B------:R-:W-:Y:S02]  /*0290*/  ISETP.GE.AND P0, PT, R11, R4, PT ;  /* 0x000000040b00720c */ /* 0x000fe40003f06270 */
[----:B0-----:R-:W-:-:S04]  /*02a0*/  IADD3 R12, P1, PT, R12, 0x4000, RZ ;  /* 0x000040000c0c7810 */ /* 0x001fc80007f3e0ff */
[----:B------:R-:W-:-:S07]  /*02b0*/  IADD3.X R13, PT, PT, RZ, R13, RZ, P1, !PT ;  /* 0x0000000dff0d7210 */ /* 0x000fce0000ffe4ff */
[----:B------:R-:W-:Y:S05]  /*02c0*/  @!P0 BRA `(.L_x_4) ;  /* 0xfffffffc00e88947 */ /* 0x000fea000383ffff */
.L_x_1:
[----:B------:R-:W-:Y:S05]  /*02d0*/  BSYNC.RECONVERGENT B0 ;  /* 0x0000000000007941 */ /* 0x000fea0003800200 */
.L_x_0:
[----:B------:R-:W0:Y:S01]  /*02e0*/  LDCU.128 UR8, c[0x0][0x390] ;  /* 0x00007200ff0877ac */ /* 0x000e220008000c00 */
[----:B------:R-:W-:Y:S02]  /*02f0*/  ISETP.NE.AND P0, PT, R5, R0, PT ;  /* 0x000000000500720c */ /* 0x000fe40003f05270 */
[C---:B------:R-:W-:Y:S01]  /*0300*/  SHF.L.U32 R8, R2.reuse, 0x2, RZ ;  /* 0x0000000202087819 */ /* 0x040fe200000006ff */
[----:B------:R-:W1:Y:S01]  /*0310*/  LDCU.64 UR6, c[0x0][0x3a8] ;  /* 0x00007500ff0677ac */ /* 0x000e620008000a00 */
[----:B------:R-:W-:Y:S02]  /*0320*/  SHF.L.U64.HI R9, R2, 0x2, R9 ;  /* 0x0000000202097819 */ /* 0x000fe40000010209 */
[C---:B------:R-:W-:Y:S01]  /*0330*/  R2UR UR13, R8.reuse ;  /* 0x00000000080d72ca */ /* 0x040fe200000e0000 */
[----:B------:R-:W2:Y:S01]  /*0340*/  LDCU.64 UR14, c[0x0][0x358] ;  /* 0x00006b00ff0e77ac */ /* 0x000ea20008000a00 */
[----:B------:R-:W-:Y:S02]  /*0350*/  R2UR UR16, R9 ;  /* 0x00000000091072ca */ /* 0x000fe400000e0000 */
[----:B0-----:R-:W-:-:S02]  /*0360*/  IADD3 R2, P2, PT, R8, UR10, RZ ;  /* 0x0000000a08027c10 */ /* 0x001fc4000ff5e0ff */
[C---:B-1----:R-:W-:Y:S02]  /*0370*/  IADD3 R4, P3, PT, R8.reuse, UR6, RZ ;  /* 0x0000000608047c10 */ /* 0x042fe4000ff7e0ff */
[----:B------:R-:W-:Y:S02]  /*0380*/  IADD3 R8, P1, PT, R8, UR8, RZ ;  /* 0x0000000808087c10 */ /* 0x000fe4000ff3e0ff */
[C---:B------:R-:W-:Y:S02]  /*0390*/  IADD3.X R3, PT, PT, R9.reuse, UR11, RZ, P2, !PT ;  /* 0x0000000b09037c10 */ /* 0x040fe400097fe4ff */
[C---:B------:R-:W-:Y:S02]  /*03a0*/  IADD3.X R5, PT, PT, R9.reuse, UR7, RZ, P3, !PT ;  /* 0x0000000709057c10 */ /* 0x040fe40009ffe4ff */
[----:B------:R-:W-:Y:S01]  /*03b0*/  IADD3.X R9, PT, PT, R9, UR9, RZ, P1, !PT ;  /* 0x0000000909097c10 */ /* 0x000fe20008ffe4ff */
[----:B--2---:R-:W-:Y:S06]  /*03c0*/  @!P0 BRA `(.L_x_5) ;  /* 0x0000000c00e48947 */ /* 0x004fec0003800000 */
[----:B------:R-:W-:-:S13]  /*03d0*/  ISETP.GE.AND P0, PT, R10, 0x1, PT ;  /* 0x000000010a00780c */ /* 0x000fda0003f06270 */
[----:B------:R-:W-:Y:S05]  /*03e0*/  @!P0 EXIT ;  /* 0x000000000000894d */ /* 0x000fea0003800000 */
[C---:B------:R-:W-:Y:S01]  /*03f0*/  ISETP.GE.U32.AND P0, PT, R10.reuse, 0x8, PT ;  /* 0x000000080a00780c */ /* 0x040fe20003f06070 */
[----:B------:R-:W-:Y:S01]  /*0400*/  HFMA2 R6, -RZ, RZ, 0, 0 ;  /* 0x00000000ff067431 */ /* 0x000fe200000001ff */
[----:B------:R-:W-:-:S11]  /*0410*/  LOP3.LUT R20, R10, 0x7, RZ, 0xc0, !PT ;  /* 0x000000070a147812 */ /* 0x000fd600078ec0ff */
[----:B------:R-:W-:Y:S05]  /*0420*/  @!P0 BRA `(.L_x_6) ;  /* 0x0000000800548947 */ /* 0x000fea0003800000 */
[----:B------:R-:W-:-:S13]  /*0430*/  ISETP.GE.AND P0, PT, R7, R0, PT ;  /* 0x000000000700720c */ /* 0x000fda0003f06270 */
[C---:B------:R-:W-:Y:S01]  /*0440*/  @!P0 IMAD.WIDE.U32 R16, R7.reuse, 0x4, R2 ;  /* 0x0000000407108825 */ /* 0x040fe200078e0002 */
[----:B------:R-:W0:Y:S03]  /*0450*/  @!P0 LDC R6, c[0x0][0x38c] ;  /* 0x0000e300ff068b82 */ /* 0x000e260000000800 */
[C---:B------:R-:W-:Y:S02]  /*0460*/  @!P0 IMAD.WIDE.U32 R22, R7.reuse, 0x4, R4 ;  /* 0x0000000407168825 */ /* 0x040fe400078e0004 */
[----:B------:R-:W2:Y:S04]  /*0470*/  @!P0 LDG.E R16, desc[UR14][R16.64] ;  /* 0x0000000e10108981 */ /* 0x000ea8000c1e1900 */
[----:B------:R1:W2:Y:S01]  /*0480*/  @!P0 LDG.E R23, desc[UR14][R22.64] ;  /* 0x0000000e16178981 */ /* 0x0002a2000c1e1900 */
[C---:B------:R-:W-:Y:S01]  /*0490*/  IADD3 R21, PT, PT, R7.reuse, 0x80, RZ ;  /* 0x0000008007157810 */ /* 0x040fe20007ffe0ff */
[----:B------:R-:W-:-:S03]  /*04a0*/  @!P0 IMAD.WIDE.U32 R18, R7, 0x4, R8 ;  /* 0x0000000407128825 */ /* 0x000fc600078e0008 */
[C---:B------:R-:W-:Y:S01]  /*04b0*/  ISETP.GE.AND P1, PT, R21.reuse, R0, PT ;  /* 0x000000001500720c */ /* 0x040fe20003f26270 */
[----:B------:R-:W-:-:S04]  /*04c0*/  IMAD.WIDE R14, R21, 0x4, R2 ;  /* 0x00000004150e7825 */ /* 0x000fc800078e0202 */
[----:B------:R-:W-:-:S08]  /*04d0*/  IMAD.WIDE R12, R21, 0x4, R4 ;  /* 0x00000004150c7825 */ /* 0x000fd000078e0204 */
[----:B-1----:R-:W1:Y:S01]  /*04e0*/  @!P1 LDC R22, c[0x0][0x38c] ;  /* 0x0000e300ff169b82 */ /* 0x002e620000000800 */
[----:B--2---:R-:W-:-:S04]  /*04f0*/  @!P0 FADD R11, -R16, R23 ;  /* 0x00000017100b8221 */ /* 0x004fc80000000100 */
[----:B0-----:R-:W-:-:S05]  /*0500*/  @!P0 FFMA R11, R11, R6, R16 ;  /* 0x000000060b0b8223 */ /* 0x001fca0000000010 */
[----:B------:R0:W-:Y:S04]  /*0510*/  @!P0 STG.E desc[UR14][R18.64], R11 ;  /* 0x0000000b12008986 */ /* 0x0001e8000c10190e */
[----:B------:R-:W2:Y:S04]  /*0520*/  @!P1 LDG.E R6, desc[UR14][R14.64] ;  /* 0x0000000e0e069981 */ /* 0x000ea8000c1e1900 */
[----:B------:R-:W2:Y:S01]  /*0530*/  @!P1 LDG.E R17, desc[UR14][R12.64] ;  /* 0x0000000e0c119981 */ /* 0x000ea2000c1e1900 */
[----:B------:R-:W-:-:S04]  /*0540*/  IADD3 R23, PT, PT, R7, 0x100, RZ ;  /* 0x0000010007177810 */ /* 0x000fc80007ffe0ff */
[----:B------:R-:W-:-:S13]  /*0550*/  ISETP.GE.AND P0, PT, R23, R0, PT ;  /* 0x000000001700720c */ /* 0x000fda0003f06270 */
[----:B0-----:R-:W0:Y:S01]  /*0560*/  @!P0 LDC R18, c[0x0][0x38c] ;  /* 0x0000e300ff128b82 */ /* 0x001e220000000800 */
[----:B--2---:R-:W-:Y:S01]  /*0570*/  @!P1 FADD R23, -R6, R17 ;  /* 0x0000001106179221 */ /* 0x004fe20000000100 */
[----:B------:R-:W-:-:S04]  /*0580*/  IMAD.WIDE R16, R21, 0x4, R8 ;  /* 0x0000000415107825 */ /* 0x000fc800078e0208 */
[----:B-1----:R-:W-:-:S05]  /*0590*/  @!P1 FFMA R23, R23, R22, R6 ;  /* 0x0000001617179223 */ /* 0x002fca0000000006 */
[----:B------:R-:W-:Y:S04]  /*05a0*/  @!P1 STG.E desc[UR14][R16.64], R23 ;  /* 0x0000001710009986 */ /* 0x000fe8000c10190e */
[----:B------:R-:W2:Y:S04]  /*05b0*/  @!P0 LDG.E R6, desc[UR14][R14.64+0x200] ;  /* 0x0002000e0e068981 */ /* 0x000ea8000c1e1900 */
[----:B------:R-:W2:Y:S01]  /*05c0*/  @!P0 LDG.E R11, desc[UR14][R12.64+0x200] ;  /* 0x0002000e0c0b8981 */ /* 0x000ea2000c1e1900 */
[----:B------:R-:W-:-:S04]  /*05d0*/  IADD3 R19, PT, PT, R7, 0x180, RZ ;  /* 0x0000018007137810 */ /* 0x000fc80007ffe0ff */
[----:B------:R-:W-:Y:S01]  /*05e0*/  ISETP.GE.AND P1, PT, R19, R0, PT ;  /* 0x000000001300720c */ /* 0x000fe20003f26270 */
[----:B--2---:R-:W-:-:S04]  /*05f0*/  @!P0 FADD R11, -R6, R11 ;  /* 0x0000000b060b8221 */ /* 0x004fc80000000100 */
[----:B0-----:R-:W-:-:S08]  /*0600*/  @!P0 FFMA R11, R11, R18, R6 ;  /* 0x000000120b0b8223 */ /* 0x001fd00000000006 */
[----:B------:R-:W0:Y:S01]  /*0610*/  @!P1 LDC R18, c[0x0][0x38c] ;  /* 0x0000e300ff129b82 */ /* 0x000e220000000800 */
[----:B------:R1:W-:Y:S04]  /*0620*/  @!P0 STG.E desc[UR14][R16.64+0x200], R11 ;  /* 0x0002000b10008986 */ /* 0x0003e8000c10190e */
        /* <DEDUP_REMOVED lines=8> */
[----:B------:R-:W3:Y:S04]  /*06b0*/  @!P0 LDG.E R6, desc[UR14][R14.64+0x600] ;  /* 0x0006000e0e068981 */ /* 0x000ee8000c1e1900 */
[----:B------:R-:W3:Y:S01]  /*06c0*/  @!P0 LDG.E R21, desc[UR14][R12.64+0x600] ;  /* 0x0006000e0c158981 */ /* 0x000ee2000c1e1900 */
[----:B-1----:R-:W-:-:S05]  /*06d0*/  VIADD R11, R7, 0x280 ;  /* 0x00000280070b7836 */ /* 0x002fca0000000000 */
[----:B------:R-:W-:Y:S01]  /*06e0*/  ISETP.GE.AND P1, PT, R11, R0, PT ;  /* 0x000000000b00720c */ /* 0x000fe20003f26270 */
[----:B---3--:R-:W-:-:S04]  /*06f0*/  @!P0 FADD R21, -R6, R21 ;  /* 0x0000001506158221 */ /* 0x008fc80000000100 */
[----:B0-----:R-:W-:-:S08]  /*0700*/  @!P0 FFMA R21, R21, R18, R6 ;  /* 0x0000001215158223 */ /* 0x001fd00000000006 */
[----:B------:R-:W0:Y:S01]  /*0710*/  @!P1 LDC R18, c[0x0][0x38c] ;  /* 0x0000e300ff129b82 */ /* 0x000e220000000800 */
[----:B------:R1:W-:Y:S04]  /*0720*/  @!P0 STG.E desc[UR14][R16.64+0x600], R21 ;  /* 0x0006001510008986 */ /* 0x0003e8000c10190e */
[----:B------:R-:W3:Y:S04]  /*0730*/  @!P1 LDG.E R6, desc[UR14][R14.64+0x800] ;  /* 0x0008000e0e069981 */ /* 0x000ee8000c1e1900 */
[----:B------:R-:W3:Y:S01]  /*0740*/  @!P1 LDG.E R11, desc[UR14][R12.64+0x800] ;  /* 0x0008000e0c0b9981 */ /* 0x000ee2000c1e1900 */
[----:B--2---:R-:W-:-:S04]  /*0750*/  IADD3 R19, PT, PT, R7, 0x300, RZ ;  /* 0x0000030007137810 */ /* 0x004fc80007ffe0ff */
[----:B------:R-:W-:Y:S01]  /*0760*/  ISETP.GE.AND P0, PT, R19, R0, PT ;  /* 0x000000001300720c */ /* 0x000fe20003f06270 */
[----:B---3--:R-:W-:-:S04]  /*0770*/  @!P1 FADD R11, -R6, R11 ;  /* 0x0000000b060b9221 */ /* 0x008fc80000000100 */
[----:B0-----:R-:W-:-:S08]  /*0780*/  @!P1 FFMA R11, R11, R18, R6 ;  /* 0x000000120b0b9223 */ /* 0x001fd00000000006 */
[----:B------:R-:W0:Y:S01]  /*0790*/  @!P0 LDC R18, c[0x0][0x38c] ;  /* 0x0000e300ff128b82 */ /* 0x000e220000000800 */
[----:B------:R2:W-:Y:S04]  /*07a0*/  @!P1 STG.E desc[UR14][R16.64+0x800], R11 ;  /* 0x0008000b10009986 */ /* 0x0005e8000c10190e */
[----:B------:R-:W3:Y:S04]  /*07b0*/  @!P0 LDG.E R6, desc[UR14][R14.64+0xa00] ;  /* 0x000a000e0e068981 */ /* 0x000ee8000c1e1900 */
[----:B------:R-:W3:Y:S01]  /*07c0*/  @!P0 LDG.E R19, desc[UR14][R12.64+0xa00] ;  /* 0x000a000e0c138981 */ /* 0x000ee2000c1e1900 */
[----:B-1----:R-:W-:-:S04]  /*07d0*/  IADD3 R21, PT, PT, R7, 0x380, RZ ;  /* 0x0000038007157810 */ /* 0x002fc80007ffe0ff */
[----:B------:R-:W-:-:S13]  /*07e0*/  ISETP.GE.AND P1, PT, R21, R0, PT ;  /* 0x000000001500720c */ /* 0x000fda0003f26270 */
[----:B--2---:R-:W1:Y:S01]  /*07f0*/  @!P1 LDC R11, c[0x0][0x38c] ;  /* 0x0000e300ff0b9b82 */ /* 0x004e620000000800 */
[----:B---3--:R-:W-:-:S04]  /*0800*/  @!P0 FADD R19, -R6, R19 ;  /* 0x0000001306138221 */ /* 0x008fc80000000100 */
[----:B0-----:R-:W-:-:S05]  /*0810*/  @!P0 FFMA R19, R19, R18, R6 ;  /* 0x0000001213138223 */ /* 0x001fca0000000006 */
[----:B------:R0:W-:Y:S04]  /*0820*/  @!P0 STG.E desc[UR14][R16.64+0xa00], R19 ;  /* 0x000a001310008986 */ /* 0x0001e8000c10190e */
[----:B------:R-:W2:Y:S04]  /*0830*/  @!P1 LDG.E R6, desc[UR14][R14.64+0xc00] ;  /* 0x000c000e0e069981 */ /* 0x000ea8000c1e1900 */
[----:B------:R-:W2:Y:S02]  /*0840*/  @!P1 LDG.E R21, desc[UR14][R12.64+0xc00] ;  /* 0x000c000e0c159981 */ /* 0x000ea4000c1e1900 */
[----:B--2---:R-:W-:-:S04]  /*0850*/  @!P1 FADD R21, -R6, R21 ;  /* 0x0000001506159221 */ /* 0x004fc80000000100 */
[----:B-1----:R-:W-:Y:S01]  /*0860*/  @!P1 FFMA R21, R21, R11, R6 ;  /* 0x0000000b15159223 */ /* 0x002fe20000000006 */
[----:B------:R-:W-:-:S04]  /*0870*/  LOP3.LUT R6, R10, 0x7ffffff8, RZ, 0xc0, !PT ;  /* 0x7ffffff80a067812 */ /* 0x000fc800078ec0ff */
[----:B------:R0:W-:Y:S01]  /*0880*/  @!P1 STG.E desc[UR14][R16.64+0xc00], R21 ;  /* 0x000c001510009986 */ /* 0x0001e2000c10190e */
[----:B------:R-:W-:-:S13]  /*0890*/  ISETP.NE.AND P0, PT, R6, 0x8, PT ;  /* 0x000000080600780c */ /* 0x000fda0003f05270 */
[----:B0-----:R-:W-:Y:S05]  /*08a0*/  @!P0 BRA `(.L_x_6) ;  /* 0x0000000400348947 */ /* 0x001fea0003800000 */
[----:B------:R-:W-:Y:S01]  /*08b0*/  MOV R16, 0x8 ;  /* 0x0000000800107802 */ /* 0x000fe20000000f00 */
[----:B------:R-:W0:Y:S06]  /*08c0*/  LDCU UR4, c[0x0][0x38c] ;  /* 0x00007180ff0477ac */ /* 0x000e2c0008000800 */
.L_x_9:
[----:B-1----:R-:W-:-:S04]  /*08d0*/  LEA R17, R16, R7, 0x7 ;  /* 0x0000000710117211 */ /* 0x002fc800078e38ff */
[----:B------:R-:W-:-:S13]  /*08e0*/  ISETP.GE.AND P0, PT, R17, R0, PT ;  /* 0x000000001100720c */ /* 0x000fda0003f06270 */
[C---:B------:R-:W-:Y:S01]  /*08f0*/  @!P0 IMAD.WIDE.U32 R10, R17.reuse, 0x4, R2 ;  /* 0x00000004110a8825 */ /* 0x040fe200078e0002 */
[----:B------:R-:W1:Y:S03]  /*0900*/  @!P0 LDC R27, c[0x0][0x38c] ;  /* 0x0000e300ff1b8b82 */ /* 0x000e660000000800 */
[C---:B------:R-:W-:Y:S02]  /*0910*/  @!P0 IMAD.WIDE.U32 R22, R17.reuse, 0x4, R4 ;  /* 0x0000000411168825 */ /* 0x040fe400078e0004 */
[----:B------:R-:W2:Y:S04]  /*0920*/  @!P0 LDG.E R10, desc[UR14][R10.64] ;  /* 0x0000000e0a0a8981 */ /* 0x000ea8000c1e1900 */
[----:B------:R-:W2:Y:S01]  /*0930*/  @!P0 LDG.E R23, desc[UR14][R22.64] ;  /* 0x0000000e16178981 */ /* 0x000ea2000c1e1900 */
[C---:B------:R-:W-:Y:S01]  /*0940*/  IADD3 R25, PT, PT, R17.reuse, 0x80, RZ ;  /* 0x0000008011197810 */ /* 0x040fe20007ffe0ff */
[----:B------:R-:W-:-:S03]  /*0950*/  @!P0 IMAD.WIDE.U32 R18, R17, 0x4, R8 ;  /* 0x0000000411128825 */ /* 0x000fc600078e0008 */
[C---:B------:R-:W-:Y:S01]  /*0960*/  ISETP.GE.AND P1, PT, R25.reuse, R0, PT ;  /* 0x000000001900720c */ /* 0x040fe20003f26270 */
[----:B------:R-:W-:-:S04]  /*0970*/  IMAD.WIDE R14, R25, 0x4, R2 ;  /* 0x00000004190e7825 */ /* 0x000fc800078e0202 */
[----:B--2---:R-:W-:-:S08]  /*0980*/  @!P0 FADD R13, -R10, R23 ;  /* 0x000000170a0d8221 */ /* 0x004fd00000000100 */
[----:B------:R-:W2:Y:S01]  /*0990*/  @!P1 LDC R23, c[0x0][0x38c] ;  /* 0x0000e300ff179b82 */ /* 0x000ea20000000800 */
[----:B-1----:R-:W-:Y:S01]  /*09a0*/  @!P0 FFMA R27, R13, R27, R10 ;  /* 0x0000001b0d1b8223 */ /* 0x002fe2000000000a */
[----:B------:R-:W-:-:S04]  /*09b0*/  IMAD.WIDE R12, R25, 0x4, R4 ;  /* 0x00000004190c7825 */ /* 0x000fc800078e0204 */
[----:B------:R1:W-:Y:S04]  /*09c0*/  @!P0 STG.E desc[UR14][R18.64], R27 ;  /* 0x0000001b12008986 */ /* 0x0003e8000c10190e */
[----:B------:R-:W3:Y:S04]  /*09d0*/  @!P1 LDG.E R21, desc[UR14][R14.64] ;  /* 0x0000000e0e159981 */ /* 0x000ee8000c1e1900 */
[----:B------:R-:W3:Y:S01]  /*09e0*/  @!P1 LDG.E R10, desc[UR14][R12.64] ;  /* 0x0000000e0c0a9981 */ /* 0x000ee2000c1e1900 */
[----:B------:R-:W-:-:S04]  /*09f0*/  IADD3 R11, PT, PT, R17, 0x100, RZ ;  /* 0x00000100110b7810 */ /* 0x000fc80007ffe0ff */
[----:B------:R-:W-:Y:S01]  /*0a00*/  ISETP.GE.AND P0, PT, R11, R0, PT ;  /* 0x000000000b00720c */ /* 0x000fe20003f06270 */
[----:B---3--:R-:W-:Y:S01]  /*0a10*/  @!P1 FADD R22, -R21, R10 ;  /* 0x0000000a15169221 */ /* 0x008fe20000000100 */
[----:B------:R-:W-:-:S04]  /*0a20*/  IMAD.WIDE R10, R25, 0x4, R8 ;  /* 0x00000004190a7825 */ /* 0x000fc800078e0208 */
[----:B--2---:R-:W-:-:S07]  /*0a30*/  @!P1 FFMA R25, R22, R23, R21 ;  /* 0x0000001716199223 */ /* 0x004fce0000000015 */
[----:B------:R-:W2:Y:S01]  /*0a40*/  @!P0 LDC R23, c[0x0][0x38c] ;  /* 0x0000e300ff178b82 */ /* 0x000ea20000000800 */
[----:B------:R3:W-:Y:S04]  /*0a50*/  @!P1 STG.E desc[UR14][R10.64], R25 ;  /* 0x000000190a009986 */ /* 0x0007e8000c10190e */
[----:B------:R-:W4:Y:S04]  /*0a60*/  @!P0 LDG.E R21, desc[UR14][R14.64+0x200] ;  /* 0x0002000e0e158981 */ /* 0x000f28000c1e1900 */
[----:B-1----:R-:W4:Y:S01]  /*0a70*/  @!P0 LDG.E R18, desc[UR14][R12.64+0x200] ;  /* 0x0002000e0c128981 */ /* 0x002f22000c1e1900 */
[----:B------:R-:W-:-:S04]  /*0a80*/  IADD3 R19, PT, PT, R17, 0x180, RZ ;  /* 0x0000018011137810 */ /* 0x000fc80007ffe0ff */
[----:B------:R-:W-:Y:S01]  /*0a90*/  ISETP.GE.AND P1, PT, R19, R0, PT ;  /* 0x000000001300720c */ /* 0x000fe20003f26270 */
[----:B----4-:R-:W-:-:S12]  /*0aa0*/  @!P0 FADD R18, -R21, R18 ;  /* 0x0000001215128221 */ /* 0x010fd80000000100 */
[----:B---3--:R-:W1:Y:S01]  /*0ab0*/  @!P1 LDC R25, c[0x0][0x38c] ;  /* 0x0000e300ff199b82 */ /* 0x008e620000000800 */
[----:B--2---:R-:W-:-:S05]  /*0ac0*/  @!P0 FFMA R23, R18, R23, R21 ;  /* 0x0000001712178223 */ /* 0x004fca0000000015 */
[----:B------:R2:W-:Y:S04]  /*0ad0*/  @!P0 STG.E desc[UR14][R10.64+0x200], R23 ;  /* 0x000200170a008986 */ /* 0x0005e8000c10190e */
[----:B------:R-:W3:Y:S04]  /*0ae0*/  @!P1 LDG.E R18, desc[UR14][R14.64+0x400] ;  /* 0x0004000e0e129981 */ /* 0x000ee8000c1e1900 */
[----:B------:R-:W3:Y:S01]  /*0af0*/  @!P1 LDG.E R21, desc[UR14][R12.64+0x400] ;  /* 0x0004000e0c159981 */ /* 0x000ee2000c1e1900 */
[----:B------:R-:W-:-:S05]  /*0b00*/  VIADD R19, R17, 0x200 ;  /* 0x0000020011137836 */ /* 0x000fca0000000000 */
[----:B------:R-:W-:-:S13]  /*0b10*/  ISETP.GE.AND P0, PT, R19, R0, PT ;  /* 0x000000001300720c */ /* 0x000fda0003f06270 */
[----:B--2---:R-:W2:Y:S01]  /*0b20*/  @!P0 LDC R23, c[0x0][0x38c] ;  /* 0x0000e300ff178b82 */ /* 0x004ea20000000800 */
[----:B---3--:R-:W-:-:S04]  /*0b30*/  @!P1 FADD R21, -R18, R21 ;  /* 0x0000001512159221 */ /* 0x008fc80000000100 */
[----:B-1----:R-:W-:-:S05]  /*0b40*/  @!P1 FFMA R25, R21, R25, R18 ;  /* 0x0000001915199223 */ /* 0x002fca0000000012 */
[----:B------:R1:W-:Y:S04]  /*0b50*/  @!P1 STG.E desc[UR14][R10.64+0x400], R25 ;  /* 0x000400190a009986 */ /* 0x0003e8000c10190e */
[----:B------:R-:W3:Y:S04]  /*0b60*/  @!P0 LDG.E R18, desc[UR14][R14.64+0x600] ;  /* 0x0006000e0e128981 */ /* 0x000ee8000c1e1900 */
[----:B------:R-:W3:Y:S01]  /*0b70*/  @!P0 LDG.E R21, desc[UR14][R12.64+0x600] ;  /* 0x0006000e0c158981 */ /* 0x000ee2000c1e1900 */
[----:B------:R-:W-:-:S04]  /*0b80*/  IADD3 R19, PT, PT, R17, 0x280, RZ ;  /* 0x0000028011137810 */ /* 0x000fc80007ffe0ff */
[----:B------:R-:W-:-:S13]  /*0b90*/  ISETP.GE.AND P1, PT, R19, R0, PT ;  /* 0x000000001300720c */ /* 0x000fda0003f26270 */
[----:B------:R-:W4:Y:S01]  /*0ba0*/  @!P1 LDC R22, c[0x0][0x38c] ;  /* 0x0000e300ff169b82 */ /* 0x000f220000000800 */
[----:B---3--:R-:W-:-:S04]  /*0bb0*/  @!P0 FADD R21, -R18, R21 ;  /* 0x0000001512158221 */ /* 0x008fc80000000100 */
[----:B--2---:R-:W-:-:S05]  /*0bc0*/  @!P0 FFMA R23, R21, R23, R18 ;  /* 0x0000001715178223 */ /* 0x004fca0000000012 */
[----:B------:R1:W-:Y:S04]  /*0bd0*/  @!P0 STG.E desc[UR14][R10.64+0x600], R23 ;  /* 0x000600170a008986 */ /* 0x0003e8000c10190e */
[----:B------:R-:W2:Y:S04]  /*0be0*/  @!P1 LDG.E R18, desc[UR14][R14.64+0x800] ;  /* 0x0008000e0e129981 */ /* 0x000ea8000c1e1900 */
[----:B------:R-:W2:Y:S01]  /*0bf0*/  @!P1 LDG.E R21, desc[UR14][R12.64+0x800] ;  /* 0x0008000e0c159981 */ /* 0x000ea2000c1e1900 */
[----:B------:R-:W-:-:S04]  /*0c00*/  IADD3 R19, PT, PT, R17, 0x300, RZ ;  /* 0x0000030011137810 */ /* 0x000fc80007ffe0ff */
[----:B------:R-:W-:Y:S01]  /*0c10*/  ISETP.GE.AND P0, PT, R19, R0, PT ;  /* 0x000000001300720c */ /* 0x000fe20003f06270 */
[----:B--2---:R-:W-:-:S04]  /*0c20*/  @!P1 FADD R21, -R18, R21 ;  /* 0x0000001512159221 */ /* 0x004fc80000000100 */
[----:B----4-:R-:W-:-:S08]  /*0c30*/  @!P1 FFMA R21, R21, R22, R18 ;  /* 0x0000001615159223 */ /* 0x010fd00000000012 */
[----:B------:R-:W2:Y:S01]  /*0c40*/  @!P0 LDC R22, c[0x0][0x38c] ;  /* 0x0000e300ff168b82 */ /* 0x000ea20000000800 */
[----:B------:R1:W-:Y:S04]  /*0c50*/  @!P1 STG.E desc[UR14][R10.64+0x800], R21 ;  /* 0x000800150a009986 */ /* 0x0003e8000c10190e */
[----:B------:R-:W3:Y:S04]  /*0c60*/  @!P0 LDG.E R18, desc[UR14][R14.64+0xa00] ;  /* 0x000a000e0e128981 */ /* 0x000ee8000c1e1900 */
[----:B------:R-:W3:Y:S01]  /*0c70*/  @!P0 LDG.E R19, desc[UR14][R12.64+0xa00] ;  /* 0x000a000e0c138981 */ /* 0x000ee2000c1e1900 */
[----:B------:R-:W-:Y:S01]  /*0c80*/  IADD3 R17, PT, PT, R17, 0x380, RZ ;  /* 0x0000038011117810 */ /* 0x000fe20007ffe0ff */
[----:B------:R-:W-:Y:S01]  /*0c90*/  BSSY.RECONVERGENT B0, `(.L_x_7) ;  /* 0x000000d000007945 */ /* 0x000fe20003800200 */
[----:B------:R-:W-:-:S04]  /*0ca0*/  IADD3 R16, PT, PT, R16, 0x8, RZ ;  /* 0x0000000810107810 */ /* 0x000fc80007ffe0ff */
[----:B------:R-:W-:Y:S01]  /*0cb0*/  ISETP.NE.AND P1, PT, R16, R6, PT ;  /* 0x000000061000720c */ /* 0x000fe20003f25270 */
[----:B---3--:R-:W-:-:S04]  /*0cc0*/  @!P0 FADD R19, -R18, R19 ;  /* 0x0000001312138221 */ /* 0x008fc80000000100 */
[----:B--2---:R-:W-:-:S05]  /*0cd0*/  @!P0 FFMA R19, R19, R22, R18 ;  /* 0x0000001613138223 */ /* 0x004fca0000000012 */
[----:B------:R1:W-:Y:S01]  /*0ce0*/  @!P0 STG.E desc[UR14][R10.64+0xa00], R19 ;  /* 0x000a00130a008986 */ /* 0x0003e2000c10190e */
[----:B------:R-:W-:-:S13]  /*0cf0*/  ISETP.GE.AND P0, PT, R17, R0, PT ;  /* 0x000000001100720c */ /* 0x000fda0003f06270 */
[----:B-1----:R-:W-:Y:S05]  /*0d00*/  @P0 BRA `(.L_x_8) ;  /* 0x0000000000140947 */ /* 0x002fea0003800000 */
[----:B------:R-:W2:Y:S04]  /*0d10*/  LDG.E R14, desc[UR14][R14.64+0xc00] ;  /* 0x000c000e0e0e7981 */ /* 0x000ea8000c1e1900 */
[----:B------:R-:W2:Y:S02]  /*0d20*/  LDG.E R13, desc[UR14][R12.64+0xc00] ;  /* 0x000c000e0c0d7981 */ /* 0x000ea4000c1e1900 */
[----:B--2---:R-:W-:-:S04]  /*0d30*/  FADD R17, -R14, R13 ;  /* 0x0000000d0e117221 */ /* 0x004fc80000000100 */
[----:B0-----:R-:W-:-:S05]  /*0d40*/  FFMA R17, R17, UR4, R14 ;  /* 0x0000000411117c23 */ /* 0x001fca000800000e */
[----:B------:R1:W-:Y:S02]  /*0d50*/  STG.E desc[UR14][R10.64+0xc00], R17 ;  /* 0x000c00110a007986 */ /* 0x0003e4000c10190e */
.L_x_8:
[----:B0-----:R-:W-:Y:S05]  /*0d60*/  BSYNC.RECONVERGENT B0 ;  /* 0x0000000000007941 */ /* 0x001fea0003800200 */
.L_x_7:
[----:B------:R-:W-:Y:S05]  /*0d70*/  @P1 BRA `(.L_x_9) ;  /* 0xfffffff800d41947 */ /* 0x000fea000383ffff */
.L_x_6:
[----:B------:R-:W-:-:S13]  /*0d80*/  ISETP.NE.AND P0, PT, R20, RZ, PT ;  /* 0x000000ff1400720c */ /* 0x000fda0003f05270 */
[----:B------:R-:W-:Y:S05]  /*0d90*/  @!P0 EXIT ;  /* 0x000000000000894d */ /* 0x000fea0003800000 */
[----:B-1----:R-:W0:Y:S01]  /*0da0*/  LDC R10, c[0x0][0x388] ;  /* 0x0000e200ff0a7b82 */ /* 0x002e220000000800 */
[----:B------:R-:W-:Y:S02]  /*0db0*/  ISETP.GE.U32.AND P1, PT, R20, 0x4, PT ;  /* 0x000000041400780c */ /* 0x000fe40003f26070 */
[----:B0-----:R-:W-:-:S04]  /*0dc0*/  LOP3.LUT R22, R10, 0x3, RZ, 0xc0, !PT ;  /* 0x000000030a167812 */ /* 0x001fc800078ec0ff */
[----:B------:R-:W-:-:S07]  /*0dd0*/  ISETP.NE.AND P0, PT, R22, RZ, PT ;  /* 0x000000ff1600720c */ /* 0x000fce0003f05270 */
[----:B------:R-:W-:Y:S06]  /*0de0*/  @!P1 BRA `(.L_x_10) ;  /* 0x0000000000b49947 */ /* 0x000fec0003800000 */
[----:B------:R-:W-:-:S04]  /*0df0*/  LEA R11, R6, R7, 0x7 ;  /* 0x00000007060b7211 */ /* 0x000fc800078e38ff */
[----:B------:R-:W-:-:S13]  /*0e00*/  ISETP.GE.AND P1, PT, R11, R0, PT ;  /* 0x000000000b00720c */ /* 0x000fda0003f26270 */
[C---:B------:R-:W-:Y:S01]  /*0e10*/  @!P1 IMAD.WIDE R14, R11.reuse, 0x4, R2 ;  /* 0x000000040b0e9825 */ /* 0x040fe200078e0202 */
[----:B------:R-:W0:Y:S03]  /*0e20*/  @!P1 LDC R23, c[0x0][0x38c] ;  /* 0x0000e300ff179b82 */ /* 0x000e260000000800 */
[C---:B------:R-:W-:Y:S02]  /*0e30*/  @!P1 IMAD.WIDE R16, R11.reuse, 0x4, R4 ;  /* 0x000000040b109825 */ /* 0x040fe400078e0204 */
[----:B------:R-:W2:Y:S04]  /*0e40*/  @!P1 LDG.E R14, desc[UR14][R14.64] ;  /* 0x0000000e0e0e9981 */ /* 0x000ea8000c1e1900 */
[----:B------:R-:W2:Y:S01]  /*0e50*/  @!P1 LDG.E R17, desc[UR14][R16.64] ;  /* 0x0000000e10119981 */ /* 0x000ea2000c1e1900 */
[C---:B------:R-:W-:Y:S01]  /*0e60*/  IADD3 R27, PT, PT, R11.reuse, 0x80, RZ ;  /* 0x000000800b1b7810 */ /* 0x040fe20007ffe0ff */
[----:B------:R-:W-:-:S03]  /*0e70*/  @!P1 IMAD.WIDE R12, R11, 0x4, R8 ;  /* 0x000000040b0c9825 */ /* 0x000fc600078e0208 */
[----:B------:R-:W-:-:S13]  /*0e80*/  ISETP.GE.AND P2, PT, R27, R0, PT ;  /* 0x000000001b00720c */ /* 0x000fda0003f46270 */
[----:B------:R-:W-:Y:S01]  /*0e90*/  @!P2 IMAD.WIDE R24, R27, 0x4, R2 ;  /* 0x000000041b18a825 */ /* 0x000fe200078e0202 */
[----:B------:R-:W1:Y:S03]  /*0ea0*/  @!P2 LDC R29, c[0x0][0x38c] ;  /* 0x0000e300ff1dab82 */ /* 0x000e660000000800 */
[----:B--2---:R-:W-:-:S04]  /*0eb0*/  @!P1 FADD R19, -R14, R17 ;  /* 0x000000110e139221 */ /* 0x004fc80000000100 */
[----:B0-----:R-:W-:Y:S01]  /*0ec0*/  @!P1 FFMA R23, R19, R23, R14 ;  /* 0x0000001713179223 */ /* 0x001fe2000000000e */
[----:B------:R-:W-:-:S04]  /*0ed0*/  @!P2 IMAD.WIDE R18, R27, 0x4, R4 ;  /* 0x000000041b12a825 */ /* 0x000fc800078e0204 */
[----:B------:R0:W-:Y:S04]  /*0ee0*/  @!P1 STG.E desc[UR14][R12.64], R23 ;  /* 0x000000170c009986 */ /* 0x0001e8000c10190e */
[----:B------:R-:W2:Y:S04]  /*0ef0*/  @!P2 LDG.E R24, desc[UR14][R24.64] ;  /* 0x0000000e1818a981 */ /* 0x000ea8000c1e1900 */
[----:B------:R3:W2:Y:S01]  /*0f00*/  @!P2 LDG.E R19, desc[UR14][R18.64] ;  /* 0x0000000e1213a981 */ /* 0x0006a2000c1e1900 */
[----:B------:R-:W-:Y:S01]  /*0f10*/  IADD3 R21, PT, PT, R11, 0x100, RZ ;  /* 0x000001000b157810 */ /* 0x000fe20007ffe0ff */
[----:B------:R-:W-:-:S03]  /*0f20*/  @!P2 IMAD.WIDE R14, R27, 0x4, R8 ;  /* 0x000000041b0ea825 */ /* 0x000fc600078e0208 */
[----:B------:R-:W-:-:S13]  /*0f30*/  ISETP.GE.AND P1, PT, R21, R0, PT ;  /* 0x000000001500720c */ /* 0x000fda0003f26270 */
[----:B------:R-:W-:Y:S01]  /*0f40*/  @!P1 IMAD.WIDE R26, R21, 0x4, R2 ;  /* 0x00000004151a9825 */ /* 0x000fe200078e0202 */
[----:B---3--:R-:W3:Y:S03]  /*0f50*/  @!P1 LDC R18, c[0x0][0x38c] ;  /* 0x0000e300ff129b82 */ /* 0x008ee60000000800 */
[----:B--2---:R-:W-:-:S04]  /*0f60*/  @!P2 FADD R17, -R24, R19 ;  /* 0x000000131811a221 */ /* 0x004fc80000000100 */
[----:B-1----:R-:W-:Y:S01]  /*0f70*/  @!P2 FFMA R29, R17, R29, R24 ;  /* 0x0000001d111da223 */ /* 0x002fe20000000018 */
[----:B------:R-:W-:-:S04]  /*0f80*/  @!P1 IMAD.WIDE R16, R21, 0x4, R4 ;  /* 0x0000000415109825 */ /* 0x000fc800078e0204 */
[----:B------:R1:W-:Y:S04]  /*0f90*/  @!P2 STG.E desc[UR14][R14.64], R29 ;  /* 0x0000001d0e00a986 */ /* 0x0003e8000c10190e */
[----:B------:R-:W2:Y:S04]  /*0fa0*/  @!P1 LDG.E R26, desc[UR14][R26.64] ;  /* 0x0000000e1a1a9981 */ /* 0x000ea8000c1e1900 */
[----:B------:R4:W2:Y:S01]  /*0fb0*/  @!P1 LDG.E R17, desc[UR14][R16.64] ;  /* 0x0000000e10119981 */ /* 0x0008a2000c1e1900 */
[----:B0-----:R-:W-:Y:S02]  /*0fc0*/  VIADD R23, R11, 0x180 ;  /* 0x000001800b177836 */ /* 0x001fe40000000000 */
[----:B------:R-:W-:-:S03]  /*0fd0*/  @!P1 IMAD.WIDE R12, R21, 0x4, R8 ;  /* 0x00000004150c9825 */ /* 0x000fc600078e0208 */
[----:B------:R-:W-:-:S13]  /*0fe0*/  ISETP.GE.AND P2, PT, R23, R0, PT ;  /* 0x000000001700720c */ /* 0x000fda0003f46270 */
[----:B------:R-:W-:Y:S01]  /*0ff0*/  @!P2 IMAD.WIDE R20, R23, 0x4, R4 ;  /* 0x000000041714a825 */ /* 0x000fe200078e0204 */
[----:B----4-:R-:W0:Y:S03]  /*1000*/  @!P2 LDC R16, c[0x0][0x38c] ;  /* 0x0000e300ff10ab82 */ /* 0x010e260000000800 */
[----:B--2---:R-:W-:-:S04]  /*1010*/  @!P1 FADD R11, -R26, R17 ;  /* 0x000000111a0b9221 */ /* 0x004fc80000000100 */
[----:B---3--:R-:W-:Y:S01]  /*1020*/  @!P1 FFMA R11, R11, R18, R26 ;  /* 0x000000120b0b9223 */ /* 0x008fe2000000001a */
[----:B------:R-:W-:-:S04]  /*1030*/  @!P2 IMAD.WIDE R18, R23, 0x4, R2 ;  /* 0x000000041712a825 */ /* 0x000fc800078e0202 */
[----:B------:R2:W-:Y:S04]  /*1040*/  @!P1 STG.E desc[UR14][R12.64], R11 ;  /* 0x0000000b0c009986 */ /* 0x0005e8000c10190e */
[----:B------:R-:W3:Y:S04]  /*1050*/  @!P2 LDG.E R18, desc[UR14][R18.64] ;  /* 0x0000000e1212a981 */ /* 0x000ee8000c1e1900 */
[----:B------:R-:W3:Y:S01]  /*1060*/  @!P2 LDG.E R21, desc[UR14][R20.64] ;  /* 0x0000000e1415a981 */ /* 0x000ee2000c1e1900 */
[----:B-1----:R-:W-:Y:S01]  /*1070*/  @!P2 IMAD.WIDE R14, R23, 0x4, R8 ;  /* 0x00000004170ea825 */ /* 0x002fe200078e0208 */
[----:B------:R-:W-:-:S03]  /*1080*/  IADD3 R6, PT, PT, R6, 0x4, RZ ;  /* 0x0000000406067810 */ /* 0x000fc60007ffe0ff */
[----:B---3--:R-:W-:-:S04]  /*1090*/  @!P2 FADD R17, -R18, R21 ;  /* 0x000000151211a221 */ /* 0x008fc80000000100 */
[----:B0-----:R-:W-:-:S05]  /*10a0*/  @!P2 FFMA R17, R17, R16, R18 ;  /* 0x000000101111a223 */ /* 0x001fca0000000012 */
[----:B------:R2:W-:Y:S02]  /*10b0*/  @!P2 STG.E desc[UR14][R14.64], R17 ;  /* 0x000000110e00a986 */ /* 0x0005e4000c10190e */
.L_x_10:
[----:B------:R-:W-:Y:S05]  /*10c0*/  @!P0 EXIT ;  /* 0x000000000000894d */ /* 0x000fea0003800000 */
[----:B------:R-:W-:Y:S02]  /*10d0*/  ISETP.NE.AND P0, PT, R22, 0x1, PT ;  /* 0x000000011600780c */ /* 0x000fe40003f05270 */
[----:B------:R-:W-:-:S04]  /*10e0*/  LOP3.LUT R10, R10, 0x1, RZ, 0xc0, !PT ;  /* 0x000000010a0a7812 */ /* 0x000fc800078ec0ff */
[----:B------:R-:W-:-:S07]  /*10f0*/  ISETP.NE.U32.AND P2, PT, R10, 0x1, PT ;  /* 0x000000010a00780c */ /* 0x000fce0003f45070 */
[----:B------:R-:W-:Y:S06]  /*1100*/  @!P0 BRA `(.L_x_11) ;  /* 0x00000000005c8947 */ /* 0x000fec0003800000 */
[----:B--2---:R-:W-:-:S04]  /*1110*/  LEA R15, R6, R7, 0x7 ;  /* 0x00000007060f7211 */ /* 0x004fc800078e38ff */
[----:B------:R-:W-:-:S13]  /*1120*/  ISETP.GE.AND P0, PT, R15, R0, PT ;  /* 0x000000000f00720c */ /* 0x000fda0003f06270 */
[C---:B------:R-:W-:Y:S01]  /*1130*/  @!P0 IMAD.WIDE R10, R15.reuse, 0x4, R2 ;  /* 0x000000040f0a8825 */ /* 0x040fe200078e0202 */
[----:B------:R-:W0:Y:S03]  /*1140*/  @!P0 LDC R21, c[0x0][0x38c] ;  /* 0x0000e300ff158b82 */ /* 0x000e260000000800 */
[C---:B------:R-:W-:Y:S02]  /*1150*/  @!P0 IMAD.WIDE R12, R15.reuse, 0x4, R4 ;  /* 0x000000040f0c8825 */ /* 0x040fe400078e0204 */
[----:B------:R-:W2:Y:S04]  /*1160*/  @!P0 LDG.E R10, desc[UR14][R10.64] ;  /* 0x0000000e0a0a8981 */ /* 0x000ea8000c1e1900 */
[----:B------:R1:W2:Y:S01]  /*1170*/  @!P0 LDG.E R13, desc[UR14][R12.64] ;  /* 0x0000000e0c0d8981 */ /* 0x0002a2000c1e1900 */
[C---:B------:R-:W-:Y:S01]  /*1180*/  IADD3 R23, PT, PT, R15.reuse, 0x80, RZ ;  /* 0x000000800f177810 */ /* 0x040fe20007ffe0ff */
[----:B------:R-:W-:-:S03]  /*1190*/  @!P0 IMAD.WIDE R14, R15, 0x4, R8 ;  /* 0x000000040f0e8825 */ /* 0x000fc600078e0208 */
[----:B------:R-:W-:-:S13]  /*11a0*/  ISETP.GE.AND P1, PT, R23, R0, PT ;  /* 0x000000001700720c */ /* 0x000fda0003f26270 */
[----:B------:R-:W-:Y:S01]  /*11b0*/  @!P1 IMAD.WIDE R18, R23, 0x4, R4 ;  /* 0x0000000417129825 */ /* 0x000fe200078e0204 */
[----:B-1----:R-:W1:Y:S03]  /*11c0*/  @!P1 LDC R12, c[0x0][0x38c] ;  /* 0x0000e300ff0c9b82 */ /* 0x002e660000000800 */
[----:B--2---:R-:W-:-:S04]  /*11d0*/  @!P0 FADD R17, -R10, R13 ;  /* 0x0000000d0a118221 */ /* 0x004fc80000000100 */
[----:B0-----:R-:W-:Y:S01]  /*11e0*/  @!P0 FFMA R21, R17, R21, R10 ;  /* 0x0000001511158223 */ /* 0x001fe2000000000a */
[----:B------:R-:W-:-:S04]  /*11f0*/  @!P1 IMAD.WIDE R16, R23, 0x4, R2 ;  /* 0x0000000417109825 */ /* 0x000fc800078e0202 */
[----:B------:R0:W-:Y:S04]  /*1200*/  @!P0 STG.E desc[UR14][R14.64], R21 ;  /* 0x000000150e008986 */ /* 0x0001e8000c10190e */
[----:B------:R-:W2:Y:S04]  /*1210*/  @!P1 LDG.E R16, desc[UR14][R16.64] ;  /* 0x0000000e10109981 */ /* 0x000ea8000c1e1900 */
[----:B------:R-:W2:Y:S01]  /*1220*/  @!P1 LDG.E R19, desc[UR14][R18.64] ;  /* 0x0000000e12139981 */ /* 0x000ea2000c1e1900 */
[----:B------:R-:W-:Y:S01]  /*1230*/  @!P1 IMAD.WIDE R10, R23, 0x4, R8 ;  /* 0x00000004170a9825 */ /* 0x000fe200078e0208 */
[----:B------:R-:W-:-:S03]  /*1240*/  IADD3 R6, PT, PT, R6, 0x2, RZ ;  /* 0x0000000206067810 */ /* 0x000fc60007ffe0ff */
[----:B--2---:R-:W-:-:S04]  /*1250*/  @!P1 FADD R13, -R16, R19 ;  /* 0x00000013100d9221 */ /* 0x004fc80000000100 */
[----:B-1----:R-:W-:-:S05]  /*1260*/  @!P1 FFMA R13, R13, R12, R16 ;  /* 0x0000000c0d0d9223 */ /* 0x002fca0000000010 */
[----:B------:R0:W-:Y:S02]  /*1270*/  @!P1 STG.E desc[UR14][R10.64], R13 ;  /* 0x0000000d0a009986 */ /* 0x0001e4000c10190e */
.L_x_11:
[----:B------:R-:W-:Y:S05]  /*1280*/  @P2 EXIT ;  /* 0x000000000000294d */ /* 0x000fea0003800000 */
[----:B0-2---:R-:W-:-:S04]  /*1290*/  LEA R11, R6, R7, 0x7 ;  /* 0x00000007060b7211 */ /* 0x005fc800078e38ff */
[----:B------:R-:W-:-:S13]  /*12a0*/  ISETP.GE.AND P0, PT, R11, R0, PT ;  /* 0x000000000b00720c */ /* 0x000fda0003f06270 */
[----:B------:R-:W-:Y:S05]  /*12b0*/  @P0 EXIT ;  /* 0x000000000000094d */ /* 0x000fea0003800000 */
[C---:B------:R-:W-:Y:S01]  /*12c0*/  IMAD.WIDE R2, R11.reuse, 0x4, R2 ;  /* 0x000000040b027825 */ /* 0x040fe200078e0202 */
[----:B------:R-:W0:Y:S03]  /*12d0*/  LDCU UR4, c[0x0][0x38c] ;  /* 0x00007180ff0477ac */ /* 0x000e260008000800 */
[C---:B------:R-:W-:Y:S02]  /*12e0*/  IMAD.WIDE R4, R11.reuse, 0x4, R4 ;  /* 0x000000040b047825 */ /* 0x040fe400078e0204 */
[----:B------:R-:W2:Y:S04]  /*12f0*/  LDG.E R2, desc[UR14][R2.64] ;  /* 0x0000000e02027981 */ /* 0x000ea8000c1e1900 */
[----:B------:R-:W2:Y:S01]  /*1300*/  LDG.E R5, desc[UR14][R4.64] ;  /* 0x0000000e04057981 */ /* 0x000ea2000c1e1900 */
[----:B------:R-:W-:-:S04]  /*1310*/  IMAD.WIDE R8, R11, 0x4, R8 ;  /* 0x000000040b087825 */ /* 0x000fc800078e0208 */
[----:B--2---:R-:W-:-:S04]  /*1320*/  FADD R7, -R2, R5 ;  /* 0x0000000502077221 */ /* 0x004fc80000000100 */
[----:B0-----:R-:W-:-:S05]  /*1330*/  FFMA R7, R7, UR4, R2 ;  /* 0x0000000407077c23 */ /* 0x001fca0008000002 */
[----:B------:R-:W-:Y:S01]  /*1340*/  STG.E desc[UR14][R8.64], R7 ;  /* 0x0000000708007986 */ /* 0x000fe2000c10190e */
[----:B------:R-:W-:Y:S05]  /*1350*/  EXIT ;  /* 0x000000000000794d */ /* 0x000fea0003800000 */
.L_x_5:
[----:B------:R-:W-:-:S13]  /*1360*/  ISETP.GE.AND P0, PT, R10, 0x1, PT ;  /* 0x000000010a00780c */ /* 0x000fda0003f06270 */
[----:B------:R-:W-:Y:S05]  /*1370*/  @!P0 EXIT ;  /* 0x000000000000894d */ /* 0x000fea0003800000 */
[----:B------:R-:W-:Y:S01]  /*1380*/  ISETP.GE.U32.AND P0, PT, R10, 0x8, PT ;  /* 0x000000080a00780c */ /* 0x000fe20003f06070 */
[----:B------:R-:W-:-:S12]  /*1390*/  HFMA2 R0, -RZ, RZ, 0, 0 ;  /* 0x00000000ff007431 */ /* 0x000fd800000001ff */
[----:B------:R-:W-:Y:S05]  /*13a0*/  @!P0 BRA `(.L_x_12) ;  /* 0x0000000400448947 */ /* 0x000fea0003800000 */
[----:B------:R-:W0:Y:S01]  /*13b0*/  LDC.64 R12, c[0x0][0x398] ;  /* 0x0000e600ff0c7b82 */ /* 0x000e220000000a00 */
[----:B------:R-:W-:Y:S01]  /*13c0*/  UIADD3 UR4, UP2, UPT, UR13, 0x600, URZ ;  /* 0x000006000d047890 */ /* 0x000fe2000ff5e0ff */
[----:B------:R-:W-:Y:S01]  /*13d0*/  LOP3.LUT R0, R10, 0x7ffffff8, RZ, 0xc0, !PT ;  /* 0x7ffffff80a007812 */ /* 0x000fe200078ec0ff */
[----:B------:R-:W1:Y:S02]  /*13e0*/  LDCU UR17, c[0x0][0x38c] ;  /* 0x00007180ff1177ac */ /* 0x000e640008000800 */
[----:B------:R-:W-:-:S03]  /*13f0*/  UIADD3 UR10, UP1, UPT, UR4, UR10, URZ ;  /* 0x0000000a040a7290 */ /* 0x000fc6000ff3e0ff */
[----:B------:R-:W2:Y:S01]  /*1400*/  LDC.64 R8, c[0x0][0x390] ;  /* 0x0000e400ff087b82 */ /* 0x000ea20000000a00 */
[----:B------:R-:W-:Y:S01]  /*1410*/  UIADD3 UR8, UP0, UPT, UR4, UR8, URZ ;  /* 0x0000000804087290 */ /* 0x000fe2000ff1e0ff */
[----:B------:R-:W-:Y:S01]  /*1420*/  IMAD.MOV R0, RZ, RZ, -R0 ;  /* 0x000000ffff007224 */ /* 0x000fe200078e0a00 */
[----:B------:R-:W-:Y:S02]  /*1430*/  UIADD3.X UR5, UPT, UPT, URZ, UR16, URZ, UP2, !UPT ;  /* 0x00000010ff057290 */ /* 0x000fe400097fe4ff */
[----:B------:R-:W-:Y:S02]  /*1440*/  UIADD3 UR4, UP2, UPT, UR4, UR6, URZ ;  /* 0x0000000604047290 */ /* 0x000fe4000ff5e0ff */
[----:B------:R-:W-:Y:S01]  /*1450*/  UIADD3.X UR11, UPT, UPT, UR5, UR11, URZ, UP1, !UPT ;  /* 0x0000000b050b7290 */ /* 0x000fe20008ffe4ff */
[----:B------:R-:W3:Y:S01]  /*1460*/  LDC.64 R14, c[0x0][0x3a8] ;  /* 0x0000ea00ff0e7b82 */ /* 0x000ee20000000a00 */
[----:B------:R-:W-:Y:S02]  /*1470*/  UIADD3.X UR9, UPT, UPT, UR5, UR9, URZ, UP0, !UPT ;  /* 0x0000000905097290 */ /* 0x000fe400087fe4ff */
[----:B------:R-:W-:Y:S01]  /*1480*/  UIADD3.X UR5, UPT, UPT, UR5, UR7, URZ, UP2, !UPT ;  /* 0x0000000705057290 */ /* 0x000fe200097fe4ff */
[----:B0-----:R-:W-:-:S04]  /*1490*/  IMAD.WIDE.U32 R10, R7, 0x4, R12 ;  /* 0x00000004070a7825 */ /* 0x001fc800078e000c */
[----:B--2---:R-:W-:-:S04]  /*14a0*/  IMAD.WIDE.U32 R8, R7, 0x4, R8 ;  /* 0x0000000407087825 */ /* 0x004fc800078e0008 */
[C---:B---3--:R-:W-:Y:S01]  /*14b0*/  IMAD.WIDE.U32 R12, R7.reuse, 0x4, R14 ;  /* 0x00000004070c7825 */ /* 0x048fe200078e000e */
[----:B-1----:R-:W-:-:S07]  /*14c0*/  IADD3 R7, PT, PT, R7, 0x80, RZ ;  /* 0x0000008007077810 */ /* 0x002fce0007ffe0ff */
.L_x_13:
[----:B------:R-:W-:Y:S02]  /*14d0*/  IADD3 R22, P1, PT, R12, UR13, RZ ;  /* 0x0000000d0c167c10 */ /* 0x000fe4000ff3e0ff */
[----:B--2---:R-:W-:Y:S02]  /*14e0*/  IADD3 R20, P0, PT, R10, UR13, RZ ;  /* 0x0000000d0a147c10 */ /* 0x004fe4000ff1e0ff */
[----:B------:R-:W-:Y:S02]  /*14f0*/  IADD3.X R23, PT, PT, R13, UR16, RZ, P1, !PT ;  /* 0x000000100d177c10 */ /* 0x000fe40008ffe4ff */
[----:B------:R-:W-:-:S04]  /*1500*/  IADD3.X R21, PT, PT, R11, UR16, RZ, P0, !PT ;  /* 0x000000100b157c10 */ /* 0x000fc800087fe4ff */
[----:B------:R-:W2:Y:S04]  /*1510*/  LDG.E R23, desc[UR14][R22.64] ;  /* 0x0000000e16177981 */ /* 0x000ea8000c1e1900 */
[----:B------:R-:W2:Y:S01]  /*1520*/  LDG.E R20, desc[UR14][R20.64] ;  /* 0x0000000e14147981 */ /* 0x000ea2000c1e1900 */
[----:B------:R-:W-:Y:S02]  /*1530*/  IADD3 R14, P0, PT, R8, UR13, RZ ;  /* 0x0000000d080e7c10 */ /* 0x000fe4000ff1e0ff */
[----:B------:R-:W-:Y:S02]  /*1540*/  MOV R16, UR10 ;  /* 0x0000000a00107c02 */ /* 0x000fe40008000f00 */
[----:B------:R-:W-:Y:S02]  /*1550*/  MOV R17, UR11 ;  /* 0x0000000b00117c02 */ /* 0x000fe40008000f00 */
[----:B------:R-:W-:-:S02]  /*1560*/  MOV R18, UR4 ;  /* 0x0000000400127c02 */ /* 0x000fc40008000f00 */
[----:B------:R-:W-:Y:S01]  /*1570*/  MOV R19, UR5 ;  /* 0x0000000500137c02 */ /* 0x000fe20008000f00 */
[----:B------:R-:W-:-:S04]  /*1580*/  IMAD.WIDE R16, R7, 0x4, R16 ;  /* 0x0000000407107825 */ /* 0x000fc800078e0210 */
[----:B------:R-:W-:-:S04]  /*1590*/  IMAD.WIDE R18, R7, 0x4, R18 ;  /* 0x0000000407127825 */ /* 0x000fc800078e0212 */
[----:B--2---:R-:W-:-:S04]  /*15a0*/  FADD R15, -R20, R23 ;  /* 0x00000017140f7221 */ /* 0x004fc80000000100 */
[----:B------:R-:W-:Y:S01]  /*15b0*/  FFMA R25, R15, UR17, R20 ;  /* 0x000000110f197c23 */ /* 0x000fe20008000014 */
[----:B------:R-:W-:-:S05]  /*15c0*/  IADD3.X R15, PT, PT, R9, UR16, RZ, P0, !PT ;  /* 0x00000010090f7c10 */ /* 0x000fca00087fe4ff */
[----:B------:R0:W-:Y:S04]  /*15d0*/  STG.E desc[UR14][R14.64], R25 ;  /* 0x000000190e007986 */ /* 0x0001e8000c10190e */
[----:B------:R-:W2:Y:S04]  /*15e0*/  LDG.E R6, desc[UR14][R16.64+-0x600] ;  /* 0xfffa000e10067981 */ /* 0x000ea8000c1e1900 */
[----:B------:R-:W2:Y:S01]  /*15f0*/  LDG.E R23, desc[UR14][R18.64+-0x600] ;  /* 0xfffa000e12177981 */ /* 0x000ea2000c1e1900 */
[----:B------:R-:W-:Y:S02]  /*1600*/  MOV R20, UR8 ;  /* 0x0000000800147c02 */ /* 0x000fe40008000f00 */
[----:B------:R-:W-:-:S03]  /*1610*/  MOV R21, UR9 ;  /* 0x0000000900157c02 */ /* 0x000fc60008000f00 */
[----:B------:R-:W-:-:S04]  /*1620*/  IMAD.WIDE R20, R7, 0x4, R20 ;  /* 0x0000000407147825 */ /* 0x000fc800078e0214 */
[----:B--2---:R-:W-:-:S04]  /*1630*/  FADD R23, -R6, R23 ;  /* 0x0000001706177221 */ /* 0x004fc80000000100 */
[----:B------:R-:W-:-:S05]  /*1640*/  FFMA R23, R23, UR17, R6 ;  /* 0x0000001117177c23 */ /* 0x000fca0008000006 */
[----:B------:R1:W-:Y:S04]  /*1650*/  STG.E desc[UR14][R20.64+-0x600], R23 ;  /* 0xfffa001714007986 */ /* 0x0003e8000c10190e */
[----:B------:R-:W2:Y:S04]  /*1660*/  LDG.E R6, desc[UR14][R16.64+-0x400] ;  /* 0xfffc000e10067981 */ /* 0x000ea8000c1e1900 */
[----:B------:R-:W2:Y:S02]  /*1670*/  LDG.E R27, desc[UR14][R18.64+-0x400] ;  /* 0xfffc000e121b7981 */ /* 0x000ea4000c1e1900 */
[----:B--2---:R-:W-:-:S04]  /*1680*/  FADD R27, -R6, R27 ;  /* 0x0000001b061b7221 */ /* 0x004fc80000000100 */
[----:B------:R-:W-:-:S05]  /*1690*/  FFMA R27, R27, UR17, R6 ;  /* 0x000000111b1b7c23 */ /* 0x000fca0008000006 */
[----:B------:R-:W-:Y:S04]  /*16a0*/  STG.E desc[UR14][R20.64+-0x400], R27 ;  /* 0xfffc001b14007986 */ /* 0x000fe8000c10190e */
[----:B------:R-:W2:Y:S04]  /*16b0*/  LDG.E R6, desc[UR14][R16.64+-0x200] ;  /* 0xfffe000e10067981 */ /* 0x000ea8000c1e1900 */
[----:B0-----:R-:W2:Y:S02]  /*16c0*/  LDG.E R15, desc[UR14][R18.64+-0x200] ;  /* 0xfffe000e120f7981 */ /* 0x001ea4000c1e1900 */
[----:B--2---:R-:W-:-:S04]  /*16d0*/  FADD R15, -R6, R15 ;  /* 0x0000000f060f7221 */ /* 0x004fc80000000100 */
[----:B------:R-:W-:-:S05]  /*16e0*/  FFMA R15, R15, UR17, R6 ;  /* 0x000000110f0f7c23 */ /* 0x000fca0008000006 */
[----:B------:R0:W-:Y:S04]  /*16f0*/  STG.E desc[UR14][R20.64+-0x200], R15 ;  /* 0xfffe000f14007986 */ /* 0x0001e8000c10190e */
[----:B------:R-:W2:Y:S04]  /*1700*/  LDG.E R6, desc[UR14][R16.64] ;  /* 0x0000000e10067981 */ /* 0x000ea8000c1e1900 */
[----:B-1----:R-:W2:Y:S02]  /*1710*/  LDG.E R23, desc[UR14][R18.64] ;  /* 0x0000000e12177981 */ /* 0x002ea4000c1e1900 */
[----:B--2---:R-:W-:-:S04]  /*1720*/  FADD R23, -R6, R23 ;  /* 0x0000001706177221 */ /* 0x004fc80000000100 */
[----:B------:R-:W-:-:S05]  /*1730*/  FFMA R23, R23, UR17, R6 ;  /* 0x0000001117177c23 */ /* 0x000fca0008000006 */
[----:B------:R1:W-:Y:S04]  /*1740*/  STG.E desc[UR14][R20.64], R23 ;  /* 0x0000001714007986 */ /* 0x0003e8000c10190e */
[----:B------:R-:W2:Y:S04]  /*1750*/  LDG.E R6, desc[UR14][R16.64+0x200] ;  /* 0x0002000e10067981 */ /* 0x000ea8000c1e1900 */
[----:B------:R-:W2:Y:S02]  /*1760*/  LDG.E R25, desc[UR14][R18.64+0x200] ;  /* 0x0002000e12197981 */ /* 0x000ea4000c1e1900 */
[----:B--2---:R-:W-:-:S04]  /*1770*/  FADD R25, -R6, R25 ;  /* 0x0000001906197221 */ /* 0x004fc80000000100 */
[----:B------:R-:W-:-:S05]  /*1780*/  FFMA R25, R25, UR17, R6 ;  /* 0x0000001119197c23 */ /* 0x000fca0008000006 */
[----:B------:R2:W-:Y:S04]  /*1790*/  STG.E desc[UR14][R20.64+0x200], R25 ;  /* 0x0002001914007986 */ /* 0x0005e8000c10190e */
[----:B------:R-:W3:Y:S04]  /*17a0*/  LDG.E R6, desc[UR14][R16.64+0x400] ;  /* 0x0004000e10067981 */ /* 0x000ee8000c1e1900 */
[----:B0-----:R-:W3:Y:S02]  /*17b0*/  LDG.E R15, desc[UR14][R18.64+0x400] ;  /* 0x0004000e120f7981 */ /* 0x001ee4000c1e1900 */
[----:B---3--:R-:W-:-:S04]  /*17c0*/  FADD R15, -R6, R15 ;  /* 0x0000000f060f7221 */ /* 0x008fc80000000100 */
[----:B------:R-:W-:-:S05]  /*17d0*/  FFMA R15, R15, UR17, R6 ;  /* 0x000000110f0f7c23 */ /* 0x000fca0008000006 */
[----:B------:R2:W-:Y:S04]  /*17e0*/  STG.E desc[UR14][R20.64+0x400], R15 ;  /* 0x0004000f14007986 */ /* 0x0005e8000c10190e */
[----:B------:R-:W3:Y:S04]  /*17f0*/  LDG.E R6, desc[UR14][R16.64+0x600] ;  /* 0x0006000e10067981 */ /* 0x000ee8000c1e1900 */
[----:B-1----:R-:W3:Y:S01]  /*1800*/  LDG.E R23, desc[UR14][R18.64+0x600] ;  /* 0x0006000e12177981 */ /* 0x002ee2000c1e1900 */
[----:B------:R-:W-:-:S04]  /*1810*/  IADD3 R0, PT, PT, R0, 0x8, RZ ;  /* 0x0000000800007810 */ /* 0x000fc80007ffe0ff */
[----:B------:R-:W-:Y:S01]  /*1820*/  ISETP.NE.AND P0, PT, R0, RZ, PT ;  /* 0x000000ff0000720c */ /* 0x000fe20003f05270 */
[----:B------:R-:W-:Y:S01]  /*1830*/  UIADD3 UR13, UP0, UPT, UR13, 0x1000, URZ ;  /* 0x000010000d0d7890 */ /* 0x000fe2000ff1e0ff */
[----:B------:R-:W-:-:S03]  /*1840*/  VIADD R7, R7, 0x400 ;  /* 0x0000040007077836 */ /* 0x000fc60000000000 */
[----:B------:R-:W-:Y:S01]  /*1850*/  UIADD3.X UR16, UPT, UPT, URZ, UR16, URZ, UP0, !UPT ;  /* 0x00000010ff107290 */ /* 0x000fe200087fe4ff */
[----:B---3--:R-:W-:-:S04]  /*1860*/  FADD R23, -R6, R23 ;  /* 0x0000001706177221 */ /* 0x008fc80000000100 */
[----:B------:R-:W-:-:S05]  /*1870*/  FFMA R23, R23, UR17, R6 ;  /* 0x0000001117177c23 */ /* 0x000fca0008000006 */
[----:B------:R2:W-:Y:S01]  /*1880*/  STG.E desc[UR14][R20.64+0x600], R23 ;  /* 0x0006001714007986 */ /* 0x0005e2000c10190e */
[----:B------:R-:W-:Y:S05]  /*1890*/  @P0 BRA `(.L_x_13) ;  /* 0xfffffffc000c0947 */ /* 0x000fea000383ffff */
[----:B------:R-:W0:Y:S02]  /*18a0*/  LDC R0, c[0x0][0x388] ;  /* 0x0000e200ff007b82 */ /* 0x000e240000000800 */
[----:B0-----:R-:W-:-:S07]  /*18b0*/  LOP3.LUT R0, R0, 0x7ffffff8, RZ, 0xc0, !PT ;  /* 0x7ffffff800007812 */ /* 0x001fce00078ec0ff */
.L_x_12:
[----:B------:R-:W0:Y:S02]  /*18c0*/  LDC R14, c[0x0][0x388] ;  /* 0x0000e200ff0e7b82 */ /* 0x000e240000000800 */
[----:B0-----:R-:W-:-:S04]  /*18d0*/  LOP3.LUT R10, R14, 0x7, RZ, 0xc0, !PT ;  /* 0x000000070e0a7812 */ /* 0x001fc800078ec0ff */
[----:B------:R-:W-:-:S13]  /*18e0*/  ISETP.NE.AND P0, PT, R10, RZ, PT ;  /* 0x000000ff0a00720c */ /* 0x000fda0003f05270 */
[----:B------:R-:W-:Y:S05]  /*18f0*/  @!P0 EXIT ;  /* 0x000000000000894d */ /* 0x000fea0003800000 */
[----:B------:R-:W0:Y:S01]  /*1900*/  LDCU.64 UR4, c[0x0][0x390] ;  /* 0x00007200ff0477ac */ /* 0x000e220008000a00 */
[----:B------:R-:W-:Y:S01]  /*1910*/  SHF.L.U32 R8, R14, 0x7, RZ ;  /* 0x000000070e087819 */ /* 0x000fe200000006ff */
[----:B--2---:R-:W1:Y:S01]  /*1920*/  S2R R15, SR_TID.X ;  /* 0x00000000000f7919 */ /* 0x004e620000002100 */
[----:B------:R-:W-:Y:S02]  /*1930*/  ISETP.GE.U32.AND P0, PT, R10, 0x4, PT ;  /* 0x000000040a00780c */ /* 0x000fe40003f06070 */
[----:B------:R-:W-:Y:S01]  /*1940*/  SHF.R.S32.HI R6, RZ, 0x1f, R8 ;  /* 0x0000001fff067819 */ /* 0x000fe20000011408 */
[----:B------:R-:W-:Y:S01]  /*1950*/  IMAD.WIDE.U32 R8, R8, UR12, RZ ;  /* 0x0000000c08087c25 */ /* 0x000fe2000f8e00ff */
[----:B------:R-:W-:-:S03]  /*1960*/  LOP3.LUT R18, R14, 0x3, RZ, 0xc0, !PT ;  /* 0x000000030e127812 */ /* 0x000fc600078ec0ff */
[----:B------:R-:W-:Y:S01]  /*1970*/  IMAD R7, R6, UR12, RZ ;  /* 0x0000000c06077c24 */ /* 0x000fe2000f8e02ff */
[----:B------:R-:W-:Y:S02]  /*1980*/  SHF.L.U32 R6, R8, 0x2, RZ ;  /* 0x0000000208067819 */ /* 0x000fe400000006ff */
[----:B------:R-:W-:Y:S02]  /*1990*/  ISETP.NE.AND P1, PT, R18, RZ, PT ;  /* 0x000000ff1200720c */ /* 0x000fe40003f25270 */
[----:B------:R-:W-:Y:S02]  /*19a0*/  IADD3 R7, PT, PT, R9, R7, RZ ;  /* 0x0000000709077210 */ /* 0x000fe40007ffe0ff */
[----:B0-----:R-:W-:Y:S02]  /*19b0*/  IADD3 R6, P2, PT, R6, UR4, RZ ;  /* 0x0000000406067c10 */ /* 0x001fe4000ff5e0ff */
[----:B------:R-:W-:-:S04]  /*19c0*/  SHF.L.U64.HI R7, R8, 0x2, R7 ;  /* 0x0000000208077819 */ /* 0x000fc80000010207 */
[----:B------:R-:W-:Y:S01]  /*19d0*/  IADD3.X R7, PT, PT, R7, UR5, RZ, P2, !PT ;  /* 0x0000000507077c10 */ /* 0x000fe200097fe4ff */
[----:B------:R-:W-:Y:S06]  /*19e0*/  @!P0 BRA `(.L_x_14) ;  /* 0x0000000000688947 */ /* 0x000fec0003800000 */
[----:B-1----:R-:W-:Y:S01]  /*19f0*/  LEA R13, R0, R15, 0x7 ;  /* 0x0000000f000d7211 */ /* 0x002fe200078e38ff */
[----:B------:R-:W0:Y:S04]  /*1a00*/  LDCU UR4, c[0x0][0x38c] ;  /* 0x00007180ff0477ac */ /* 0x000e280008000800 */
[----:B------:R-:W-:-:S04]  /*1a10*/  IMAD.WIDE R10, R13, 0x4, R2 ;  /* 0x000000040d0a7825 */ /* 0x000fc800078e0202 */
[C---:B------:R-:W-:Y:S01]  /*1a20*/  IMAD.WIDE R8, R13.reuse, 0x4, R4 ;  /* 0x000000040d087825 */ /* 0x040fe200078e0204 */
[----:B------:R-:W2:Y:S04]  /*1a30*/  LDG.E R16, desc[UR14][R10.64] ;  /* 0x0000000e0a107981 */ /* 0x000ea8000c1e1900 */
[----:B------:R-:W2:Y:S01]  /*1a40*/  LDG.E R17, desc[UR14][R8.64] ;  /* 0x0000000e08117981 */ /* 0x000ea2000c1e1900 */
[----:B------:R-:W-:-:S04]  /*1a50*/  IMAD.WIDE R12, R13, 0x4, R6 ;  /* 0x000000040d0c7825 */ /* 0x000fc800078e0206 */
[----:B--2---:R-:W-:-:S04]  /*1a60*/  FADD R17, -R16, R17 ;  /* 0x0000001110117221 */ /* 0x004fc80000000100 */
[----:B0-----:R-:W-:-:S05]  /*1a70*/  FFMA R17, R17, UR4, R16 ;  /* 0x0000000411117c23 */ /* 0x001fca0008000010 */
[----:B------:R0:W-:Y:S04]  /*1a80*/  STG.E desc[UR14][R12.64], R17 ;  /* 0x000000110c007986 */ /* 0x0001e8000c10190e */
[----:B------:R-:W2:Y:S04]  /*1a90*/  LDG.E R16, desc[UR14][R10.64+0x200] ;  /* 0x0002000e0a107981 */ /* 0x000ea8000c1e1900 */
[----:B------:R-:W2:Y:S02]  /*1aa0*/  LDG.E R19, desc[UR14][R8.64+0x200] ;  /* 0x0002000e08137981 */ /* 0x000ea4000c1e1900 */
[----:B--2---:R-:W-:-:S04]  /*1ab0*/  FADD R19, -R16, R19 ;  /* 0x0000001310137221 */ /* 0x004fc80000000100 */
[----:B------:R-:W-:-:S05]  /*1ac0*/  FFMA R19, R19, UR4, R16 ;  /* 0x0000000413137c23 */ /* 0x000fca0008000010 */
[----:B------:R2:W-:Y:S04]  /*1ad0*/  STG.E desc[UR14][R12.64+0x200], R19 ;  /* 0x000200130c007986 */ /* 0x0005e8000c10190e */
[----:B------:R-:W3:Y:S04]  /*1ae0*/  LDG.E R16, desc[UR14][R10.64+0x400] ;  /* 0x0004000e0a107981 */ /* 0x000ee8000c1e1900 */
[----:B------:R-:W3:Y:S02]  /*1af0*/  LDG.E R21, desc[UR14][R8.64+0x400] ;  /* 0x0004000e08157981 */ /* 0x000ee4000c1e1900 */
[----:B---3--:R-:W-:-:S04]  /*1b00*/  FADD R21, -R16, R21 ;  /* 0x0000001510157221 */ /* 0x008fc80000000100 */
[----:B------:R-:W-:-:S05]  /*1b10*/  FFMA R21, R21, UR4, R16 ;  /* 0x0000000415157c23 */ /* 0x000fca0008000010 */
[----:B------:R2:W-:Y:S04]  /*1b20*/  STG.E desc[UR14][R12.64+0x400], R21 ;  /* 0x000400150c007986 */ /* 0x0005e8000c10190e */
[----:B------:R-:W3:Y:S04]  /*1b30*/  LDG.E R16, desc[UR14][R10.64+0x600] ;  /* 0x0006000e0a107981 */ /* 0x000ee8000c1e1900 */
[----:B0-----:R-:W3:Y:S01]  /*1b40*/  LDG.E R17, desc[UR14][R8.64+0x600] ;  /* 0x0006000e08117981 */ /* 0x001ee2000c1e1900 */
[----:B------:R-:W-:Y:S01]  /*1b50*/  IADD3 R0, PT, PT, R0, 0x4, RZ ;  /* 0x0000000400007810 */ /* 0x000fe20007ffe0ff */
[----:B---3--:R-:W-:-:S04]  /*1b60*/  FADD R17, -R16, R17 ;  /* 0x0000001110117221 */ /* 0x008fc80000000100 */
[----:B------:R-:W-:-:S05]  /*1b70*/  FFMA R17, R17, UR4, R16 ;  /* 0x0000000411117c23 */ /* 0x000fca0008000010 */
[----:B------:R2:W-:Y:S02]  /*1b80*/  STG.E desc[UR14][R12.64+0x600], R17 ;  /* 0x000600110c007986 */ /* 0x0005e4000c10190e */
.L_x_14:
[----:B------:R-:W-:Y:S05]  /*1b90*/  @!P1 EXIT ;  /* 0x000000000000994d */ /* 0x000fea0003800000 */
[----:B------:R-:W-:Y:S02]  /*1ba0*/  ISETP.NE.AND P0, PT, R18, 0x1, PT ;  /* 0x000000011200780c */ /* 0x000fe40003f05270 */
[----:B------:R-:W-:-:S04]  /*1bb0*/  LOP3.LUT R14, R14, 0x1, RZ, 0xc0, !PT ;  /* 0x000000010e0e7812 */ /* 0x000fc800078ec0ff */
[----:B------:R-:W-:-:S07]  /*1bc0*/  ISETP.NE.U32.AND P1, PT, R14, 0x1, PT ;  /* 0x000000010e00780c */ /* 0x000fce0003f25070 */
[----:B------:R-:W-:Y:S06]  /*1bd0*/  @!P0 BRA `(.L_x_15) ;  /* 0x0000000000408947 */ /* 0x000fec0003800000 */
[----:B-12---:R-:W-:Y:S01]  /*1be0*/  LEA R19, R0, R15, 0x7 ;  /* 0x0000000f00137211 */ /* 0x006fe200078e38ff */
[----:B------:R-:W0:Y:S04]  /*1bf0*/  LDCU UR4, c[0x0][0x38c] ;  /* 0x00007180ff0477ac */ /* 0x000e280008000800 */
[----:B------:R-:W-:-:S04]  /*1c00*/  IMAD.WIDE R10, R19, 0x4, R2 ;  /* 0x00000004130a7825 */ /* 0x000fc800078e0202 */
[C---:B------:R-:W-:Y:S01]  /*1c10*/  IMAD.WIDE R12, R19.reuse, 0x4, R4 ;  /* 0x00000004130c7825 */ /* 0x040fe200078e0204 */
[----:B------:R-:W2:Y:S04]  /*1c20*/  LDG.E R14, desc[UR14][R10.64] ;  /* 0x0000000e0a0e7981 */ /* 0x000ea8000c1e1900 */
[----:B------:R-:W2:Y:S02]  /*1c30*/  LDG.E R9, desc[UR14][R12.64] ;  /* 0x0000000e0c097981 */ /* 0x000ea4000c1e1900 */
[----:B--2---:R-:W-:Y:S01]  /*1c40*/  FADD R17, -R14, R9 ;  /* 0x000000090e117221 */ /* 0x004fe20000000100 */
[----:B------:R-:W-:-:S04]  /*1c50*/  IMAD.WIDE R8, R19, 0x4, R6 ;  /* 0x0000000413087825 */ /* 0x000fc800078e0206 */
[----:B0-----:R-:W-:-:S05]  /*1c60*/  FFMA R17, R17, UR4, R14 ;  /* 0x0000000411117c23 */ /* 0x001fca000800000e */
[----:B------:R0:W-:Y:S04]  /*1c70*/  STG.E desc[UR14][R8.64], R17 ;  /* 0x0000001108007986 */ /* 0x0001e8000c10190e */
[----:B------:R-:W2:Y:S04]  /*1c80*/  LDG.E R14, desc[UR14][R10.64+0x200] ;  /* 0x0002000e0a0e7981 */ /* 0x000ea8000c1e1900 */
[----:B------:R-:W2:Y:S01]  /*1c90*/  LDG.E R19, desc[UR14][R12.64+0x200] ;  /* 0x0002000e0c137981 */ /* 0x000ea2000c1e1900 */
[----:B------:R-:W-:Y:S01]  /*1ca0*/  IADD3 R0, PT, PT, R0, 0x2, RZ ;  /* 0x0000000200007810 */ /* 0x000fe20007ffe0ff */
[----:B--2---:R-:W-:-:S04]  /*1cb0*/  FADD R19, -R14, R19 ;  /* 0x000000130e137221 */ /* 0x004fc80000000100 */
[----:B------:R-:W-:-:S05]  /*1cc0*/  FFMA R19, R19, UR4, R14 ;  /* 0x0000000413137c23 */ /* 0x000fca000800000e */
[----:B------:R0:W-:Y:S02]  /*1cd0*/  STG.E desc[UR14][R8.64+0x200], R19 ;  /* 0x0002001308007986 */ /* 0x0001e4000c10190e */
.L_x_15:
[----:B------:R-:W-:Y:S05]  /*1ce0*/  @P1 EXIT ;  /* 0x000000000000194d */ /* 0x000fea0003800000 */
[----:B-1----:R-:W-:Y:S01]  /*1cf0*/  LEA R15, R0, R15, 0x7 ;  /* 0x0000000f000f7211 */ /* 0x002fe200078e38ff */
[----:B------:R-:W1:Y:S04]  /*1d00*/  LDCU UR4, c[0x0][0x38c] ;  /* 0x00007180ff0477ac */ /* 0x000e680008000800 */
[----:B------:R-:W-:-:S04]  /*1d10*/  IMAD.WIDE R2, R15, 0x4, R2 ;  /* 0x000000040f027825 */ /* 0x000fc800078e0202 */
[C---:B------:R-:W-:Y:S02]  /*1d20*/  IMAD.WIDE R4, R15.reuse, 0x4, R4 ;  /* 0x000000040f047825 */ /* 0x040fe400078e0204 */
[----:B------:R-:W0:Y:S04]  /*1d30*/  LDG.E R2, desc[UR14][R2.64] ;  /* 0x0000000e02027981 */ /* 0x000e28000c1e1900 */
[----:B------:R-:W0:Y:S01]  /*1d40*/  LDG.E R5, desc[UR14][R4.64] ;  /* 0x0000000e04057981 */ /* 0x000e22000c1e1900 */
[----:B------:R-:W-:-:S04]  /*1d50*/  IMAD.WIDE R6, R15, 0x4, R6 ;  /* 0x000000040f067825 */ /* 0x000fc800078e0206 */
[----:B0-----:R-:W-:-:S04]  /*1d60*/  FADD R9, -R2, R5 ;  /* 0x0000000502097221 */ /* 0x001fc80000000100 */
[----:B-1----:R-:W-:-:S05]  /*1d70*/  FFMA R9, R9, UR4, R2 ;  /* 0x0000000409097c23 */ /* 0x002fca0008000002 */
[----:B------:R-:W-:Y:S01]  /*1d80*/  STG.E desc[UR14][R6.64], R9 ;  /* 0x0000000906007986 */ /* 0x000fe2000c10190e */
[----:B------:R-:W-:Y:S05]  /*1d90*/  EXIT ;  /* 0x000000000000794d */ /* 0x000fea0003800000 */
.L_x_16:
[----:B------:R-:W-:-:S00]  /*1da0*/  BRA `(.L_x_16) ;  /* 0xfffffffc00fc7947 */ /* 0x000fc0000383ffff */
[----:B------:R-:W-:-:S00]  /*1db0*/  NOP ;  /* 0x0000000000007918 */ /* 0x000fc00000000000 */
        /* <DEDUP_REMOVED lines=12> */
.L_x_39:


//--------------------- .text._ZN3cub18CUB_300001_SM_10006detail9transform16transform_kernelINS2_10policy_hubILb1EN4cuda3std3__45tupleIJN6thrust24THRUST_300001_SM_1000_NS6detail15normal_iteratorINSA_10device_ptrIfEEEESF_EEEE10policy1000Ei7functorSF_JPfSK_EEEvT0_iT1_T2_DpNS2_10kernel_argIT3_EE --------------------------
	.section	.text._ZN3cub18CUB_300001_SM_10006detail9transform16transform_kernelINS2_10policy_hubILb1EN4cuda3std3__45tupleIJN6thrust24THRUST_300001_SM_1000_NS6detail15normal_iteratorINSA_10device_ptrIfEEEESF_EEEE10policy1000Ei7functorSF_JPfSK_EEEvT0_iT1_T2_DpNS2_10kernel_argIT3_EE,"ax",@progbits
	.align	128
        .global         _ZN3cub18CUB_300001_SM_10006detail9transform16transform_kernelINS2_10policy_hubILb1EN4cuda3std3__45tupleIJN6thrust24THRUST_300001_SM_1000_NS6detail15normal_iteratorINSA_10device_ptrIfEEEESF_EEEE10policy1000Ei7functorSF_JPfSK_EEEvT0_iT1_T2_DpNS2_10kernel_argIT3_EE
        .type           _ZN3cub18CUB_300001_SM_10006detail9transform16transform_kernelINS2_10policy_hubILb1EN4cuda3std3__45tupleIJN6thrust24THRUST_300001_SM_1000_NS6detail15normal_iteratorINSA_10device_ptrIfEEEESF_EEEE10policy1000Ei7functorSF_JPfSK_EEEvT0_iT1_T2_DpNS2_10kernel_argIT3_EE,@function
        .size           _ZN3cub18CUB_300001_SM_10006detail9transform16transform_kernelINS2_10policy_hubILb1EN4cuda3std3__45tupleIJN6thrust24THRUST_300001_SM_1000_NS6detail15normal_iteratorINSA_10device_ptrIfEEEESF_EEEE10policy1000Ei7functorSF_JPfSK_EEEvT0_iT1_T2_DpNS2_10kernel_argIT3_EE,(.L_x_40 - _ZN3cub18CUB_300001_SM_10006detail9transform16transform_kernelINS2_10policy_hubILb1EN4cuda3std3__45tupleIJN6thrust24THRUST_300001_SM_1000_NS6detail15normal_iteratorINSA_10device_ptrIfEEEESF_EEEE10policy1000Ei7functorSF_JPfSK_EEEvT0_iT1_T2_DpNS2_10kernel_argIT3_EE)
        .other          _ZN3cub18CUB_300001_SM_10006detail9transform16transform_kernelINS2_10policy_hubILb1EN4cuda3std3__45tupleIJN6thrust24THRUST_300001_SM_1000_NS6detail15normal_iteratorINSA_10device_ptrIfEEEESF_EEEE10policy1000Ei7functorSF_JPfSK_EEEvT0_iT1_T2_DpNS2_10kernel_argIT3_EE,@"STO_CUDA_ENTRY STV_DEFAULT"
_ZN3cub18CUB_300001_SM_10006detail9transform16transform_kernelINS2_10policy_hubILb1EN4cuda3std3__45tupleIJN6thrust24THRUST_300001_SM_1000_NS6detail15normal_iteratorINSA_10device_ptrIfEEEESF_EEEE10policy1000Ei7functorSF_JPfSK_EEEvT0_iT1_T2_DpNS2_10kernel_argIT3_EE:
.text._ZN3cub18CUB_300001_SM_10006detail9transform16transform_kernelINS2_10policy_hubILb1EN4cuda3std3__45tupleIJN6thrust24THRUST_300001_SM_1000_NS6detail15normal_iteratorINSA_10device_ptrIfEEEESF_EEEE10policy1000Ei7functorSF_JPfSK_EEEvT0_iT1_T2_DpNS2_10kernel_argIT3_EE:
[----:B------:R-:W-:Y:S08]  /*0000*/  LDC R1, c[0x0][0x37c] ;  /* 0x0000df00ff017b82 */ /* 0x000ff00000000800 */
[----:B------:R-:W0:Y:S01]  /*0010*/  S2UR UR18, SR_CTAID.X ;  /* 0x00000000001279c3 */ /* 0x000e220000002500 */
[----:B------:R-:W1:Y:S01]  /*0020*/  LDCU.64 UR12, c[0x0][0x380] ;  /* 0x00007000ff0c77ac */ /* 0x000e620008000a00 */
[----:B------:R-:W2:Y:S01]  /*0030*/  S2R R0, SR_TID.X ;  /* 0x0000000000007919 */ /* 0x000ea20000002100 */
[----:B------:R-:W-:Y:S01]  /*0040*/  BSSY.RECONVERGENT B0, `(.L_x_17) ;  /* 0x0000020000007945 */ /* 0x000fe20003800200 */
[----:B-1----:R-:W-:-:S04]  /*0050*/  USHF.L.U32 UR11, UR13, 0x7, URZ ;  /* 0x000000070d0b7899 */ /* 0x002fc800080006ff */
[----:B0-----:R-:W-:-:S04]  /*0060*/  UIMAD UR8, UR11, UR18, URZ ;  /* 0x000000120b0872a4 */ /* 0x001fc8000f8e02ff */
[----:B------:R-:W-:-:S04]  /*0070*/  UIADD3 UR10, UPT, UPT, -UR8, UR12, URZ ;  /* 0x0000000c080a7290 */ /* 0x000fc8000fffe1ff */
[----:B------:R-:W-:Y:S01]  /*0080*/  UISETP.LT.AND UP0, UPT, UR11, UR10, UPT ;  /* 0x0000000a0b00728c */ /* 0x000fe2000bf01270 */
[----:B--2---:R-:W-:-:S03]  /*0090*/  SHF.L.U32 R4, R0, 0x7, RZ ;  /* 0x0000000700047819 */ /* 0x004fc600000006ff */
[----:B------:R-:W-:-:S04]  /*00a0*/  USEL UR12, UR11, UR10, UP0 ;  /* 0x0000000a0b0c7287 */ /* 0x000fc80008000000 */
[----:B------:R-:W-:-:S06]  /*00b0*/  USHF.L.U32 UR4, UR12, 0x2, URZ ;  /* 0x000000020c047899 */ /* 0x000fcc00080006ff */
[----:B------:R-:W-:-:S13]  /*00c0*/  ISETP.GE.AND P0, PT, R4, UR4, PT ;  /* 0x0000000404007c0c */ /* 0x000fda000bf06270 */
[----:B------:R-:W-:Y:S05]  /*00d0*/  @P0 BRA `(.L_x_18) ;  /* 0x0000000000580947 */ /* 0x000fea0003800000 */
[----:B------:R-:W0:Y:S01]  /*00e0*/  LDC.64 R2, c[0x0][0x398] ;  /* 0x0000e600ff027b82 */ /* 0x000e220000000a00 */
[----:B------:R-:W-:Y:S01]  /*00f0*/  MOV R7, UR8 ;  /* 0x0000000800077c02 */ /* 0x000fe20008000f00 */
[----:B------:R-:W-:Y:S01]  /*0100*/  BSSY.RECONVERGENT B1, `(.L_x_19) ;  /* 0x000000a000017945 */ /* 0x000fe20003800200 */
[----:B------:R-:W-:Y:S01]  /*0110*/  MOV R5, R4 ;  /* 0x0000000400057202 */ /* 0x000fe20000000f00 */
[----:B0-----:R-:W-:-:S04]  /*0120*/  IMAD.WIDE.U32 R2, R0, 0x80, R2 ;  /* 0x0000008000027825 */ /* 0x001fc800078e0002 */
[----:B------:R-:W-:-:S07]  /*0130*/  IMAD.WIDE R2, R7, 0x4, R2 ;  /* 0x0000000407027825 */ /* 0x000fce00078e0202 */
.L_x_20:
[----:B------:R-:W-:Y:S01]  /*0140*/  IADD3 R5, PT, PT, R5, 0x4000, RZ ;  /* 0x0000400005057810 */ /* 0x000fe20007ffe0ff */
[----:B------:R0:W-:Y:S03]  /*0150*/  CCTL.E.PF2 [R2] ;  /* 0x000000000200798f */ /* 0x0001e60000800100 */
[----:B------:R-:W-:Y:S02]  /*0160*/  ISETP.GE.AND P0, PT, R5, UR4, PT ;  /* 0x0000000405007c0c */ /* 0x000fe4000bf06270 */
[----:B0-----:R-:W-:-:S04]  /*0170*/  IADD3 R2, P1, PT, R2, 0x4000, RZ ;  /* 0x0000400002027810 */ /* 0x001fc80007f3e0ff */
[----:B------:R-:W-:-:S07]  /*0180*/  IADD3.X R3, PT, PT, RZ, R3, RZ, P1, !PT ;  /* 0x00000003ff037210 */ /* 0x000fce0000ffe4ff */
[----:B------:R-:W-:Y:S05]  /*0190*/  @!P0 BRA `(.L_x_20) ;  /* 0xfffffffc00e88947 */ /* 0x000fea000383ffff */
[----:B------:R-:W-:Y:S05]  /*01a0*/  BSYNC.RECONVERGENT B1 ;  /* 0x0000000000017941 */ /* 0x000fea0003800200 */
.L_x_19:
[----:B------:R-:W0:Y:S02]  /*01b0*/  LDC.64 R2, c[0x0][0x3a8] ;  /* 0x0000ea00ff027b82 */ /* 0x000e240000000a00 */
[----:B0-----:R-:W-:-:S04]  /*01c0*/  IMAD.WIDE.U32 R2, R0, 0x80, R2 ;  /* 0x0000008000027825 */ /* 0x001fc800078e0002 */
[----:B------:R-:W-:-:S07]  /*01d0*/  IMAD.WIDE R2, R7, 0x4, R2 ;  /* 0x0000000407027825 */ /* 0x000fce00078e0202 */
.L_x_21:
[----:B------:R-:W-:Y:S01]  /*01e0*/  IADD3 R4, PT, PT, R4, 0x4000, RZ ;  /* 0x0000400004047810 */ /* 0x000fe20007ffe0ff */
[----:B------:R0:W-:Y:S03]  /*01f0*/  CCTL.E.PF2 [R2] ;  /* 0x000000000200798f */ /* 0x0001e60000800100 */
[----:B------:R-:W-:Y:S02]  /*0200*/  ISETP.GE.AND P0, PT, R4, UR4, PT ;  /* 0x0000000404007c0c */ /* 0x000fe4000bf06270 */
[----:B0-----:R-:W-:-:S04]  /*0210*/  IADD3 R2, P1, PT, R2, 0x4000, RZ ;  /* 0x0000400002027810 */ /* 0x001fc80007f3e0ff */
[----:B------:R-:W-:-:S07]  /*0220*/  IADD3.X R3, PT, PT, RZ, R3, RZ, P1, !PT ;  /* 0x00000003ff037210 */ /* 0x000fce0000ffe4ff */
[----:B------:R-:W-:Y:S05]  /*0230*/  @!P0 BRA `(.L_x_21) ;  /* 0xfffffffc00e88947 */ /* 0x000fea000383ffff */
.L_x_18:
[----:B------:R-:W-:Y:S05]  /*0240*/  BSYNC.RECONVERGENT B0 ;  /* 0x0000000000007941 */ /* 0x000fea0003800200 */
.L_x_17:
[----:B------:R-:W0:Y:S01]  /*0250*/  LDCU.128 UR4, c[0x0][0x390] ;  /* 0x00007200ff0477ac */ /* 0x000e220008000c00 */
[----:B------:R-:W-:Y:S01]  /*0260*/  UIMAD.WIDE UR8, UR8, 0x4, URZ ;  /* 0x00000004080878a5 */ /* 0x000fe2000f8e02ff */
[----:B------:R-:W1:Y:S01]  /*0270*/  LDCU.64 UR20, c[0x0][0x358] ;  /* 0x00006b00ff1477ac */ /* 0x000e620008000a00 */
[----:B------:R-:W2:Y:S02]  /*0280*/  LDCU.64 UR14, c[0x0][0x3a8] ;  /* 0x00007500ff0e77ac */ /* 0x000ea40008000a00 */
[----:B0-----:R-:W-:-:S04]  /*0290*/  UIADD3 UR16, UP0, UPT, UR8, UR4, URZ ;  /* 0x0000000408107290 */ /* 0x001fc8000ff1e0ff */
[----:B------:R-:W-:Y:S02]  /*02a0*/  UIADD3.X UR17, UPT, UPT, UR9, UR5, URZ, UP0, !UPT ;  /* 0x0000000509117290 */ /* 0x000fe400087fe4ff */
[----:B------:R-:W-:-:S09]  /*02b0*/  UISETP.GT.AND UP0, UPT, UR11, UR10, UPT ;  /* 0x0000000a0b00728c */ /* 0x000fd2000bf04270 */
[----:B-12---:R-:W-:Y:S05]  /*02c0*/  BRA.U UP0, `(.L_x_22) ;  /* 0x0000000900a47547 */ /* 0x006fea000b800000 */
[----:B------:R-:W-:-:S06]  /*02d0*/  UISETP.GE.AND UP0, UPT, UR13, 0x1, UPT ;  /* 0x000000010d00788c */ /* 0x000fcc000bf06270 */
[----:B------:R-:W-:-:S13]  /*02e0*/  PLOP3.LUT P0, PT, PT, PT, UP0, 0x80, 0x8 ;  /* 0x000000000008781c */ /* 0x000fda0003f0f008 */
[----:B------:R-:W-:Y:S05]  /*02f0*/  @!P0 EXIT ;  /* 0x000000000000894d */ /* 0x000fea0003800000 */
[----:B------:R-:W-:Y:S01]  /*0300*/  UISETP.GE.U32.AND UP0, UPT, UR13, 0x8, UPT ;  /* 0x000000080d00788c */ /* 0x000fe2000bf06070 */
[----:B------:R-:W-:-:S08]  /*0310*/  HFMA2 R10, -RZ, RZ, 0, 0 ;  /* 0x00000000ff0a7431 */ /* 0x000fd000000001ff */
[----:B------:R-:W-:Y:S05]  /*0320*/  BRA.U !UP0, `(.L_x_23) ;  /* 0x00000005084c7547 */ /* 0x000fea000b800000 */
[----:B------:R-:W0:Y:S01]  /*0330*/  LDC.64 R2, c[0x0][0x390] ;  /* 0x0000e400ff027b82 */ /* 0x000e220000000a00 */
[----:B------:R-:W-:Y:S01]  /*0340*/  UMOV UR10, UR8 ;  /* 0x00000008000a7c82 */ /* 0x000fe20008000000 */
[----:B------:R-:W-:Y:S01]  /*0350*/  UMOV UR11, UR9 ;  /* 0x00000009000b7c82 */ /* 0x000fe20008000000 */
[----:B------:R-:W-:Y:S02]  /*0360*/  UIADD3 UR9, UP2, UPT, UR10, 0x600, URZ ;  /* 0x000006000a097890 */ /* 0x000fe4000ff5e0ff */
[----:B------:R-:W-:Y:S02]  /*0370*/  ULOP3.LUT UR8, UR13, 0x7ffffff8, URZ, 0xc0, !UPT ;  /* 0x7ffffff80d087892 */ /* 0x000fe4000f8ec0ff */
[----:B------:R-:W-:Y:S01]  /*0380*/  UIADD3 UR12, UP0, UPT, UR9, UR4, URZ ;  /* 0x00000004090c7290 */ /* 0x000fe2000ff1e0ff */
[----:B------:R-:W1:Y:S01]  /*0390*/  LDC.64 R4, c[0x0][0x398] ;  /* 0x0000e600ff047b82 */ /* 0x000e620000000a00 */
[----:B------:R-:W-:Y:S02]  /*03a0*/  UIADD3.X UR4, UPT, UPT, URZ, UR11, URZ, UP2, !UPT ;  /* 0x0000000bff047290 */ /* 0x000fe400097fe4ff */
[----:B------:R-:W-:-:S02]  /*03b0*/  UIADD3 UR6, UP1, UPT, UR9, UR6, URZ ;  /* 0x0000000609067290 */ /* 0x000fc4000ff3e0ff */
[----:B------:R-:W-:Y:S01]  /*03c0*/  UIADD3 UR14, UP2, UPT, UR9, UR14, URZ ;  /* 0x0000000e090e7290 */ /* 0x000fe2000ff5e0ff */
[----:B------:R-:W2:Y:S02]  /*03d0*/  LDCU UR19, c[0x0][0x388] ;  /* 0x00007100ff1377ac */ /* 0x000ea40008000800 */
[----:B------:R-:W3:Y:S01]  /*03e0*/  LDC.64 R6, c[0x0][0x3a8] ;  /* 0x0000ea00ff067b82 */ /* 0x000ee20000000a00 */
[----:B------:R-:W-:Y:S02]  /*03f0*/  UIADD3.X UR7, UPT, UPT, UR4, UR7, URZ, UP1, !UPT ;  /* 0x0000000704077290 */ /* 0x000fe40008ffe4ff */
[----:B------:R-:W-:Y:S02]  /*0400*/  UIADD3.X UR5, UPT, UPT, UR4, UR5, URZ, UP0, !UPT ;  /* 0x0000000504057290 */ /* 0x000fe400087fe4ff */
[----:B------:R-:W-:Y:S01]  /*0410*/  UIADD3.X UR15, UPT, UPT, UR4, UR15, URZ, UP2, !UPT ;  /* 0x0000000f040f7290 */ /* 0x000fe200097fe4ff */
[----:B0-----:R-:W-:Y:S01]  /*0420*/  IMAD.WIDE.U32 R2, R0, 0x4, R2 ;  /* 0x0000000400027825 */ /* 0x001fe200078e0002 */
[----:B------:R-:W-:-:S03]  /*0430*/  UIADD3 UR8, UPT, UPT, -UR8, URZ, URZ ;  /* 0x000000ff08087290 */ /* 0x000fc6000fffe1ff */
[----:B-1----:R-:W-:-:S04]  /*0440*/  IMAD.WIDE.U32 R4, R0, 0x4, R4 ;  /* 0x0000000400047825 */ /* 0x002fc800078e0004 */
[C---:B---3--:R-:W-:Y:S01]  /*0450*/  IMAD.WIDE.U32 R6, R0.reuse, 0x4, R6 ;  /* 0x0000000400067825 */ /* 0x048fe200078e0006 */
[----:B--2---:R-:W-:-:S07]  /*0460*/  IADD3 R0, PT, PT, R0, 0x80, RZ ;  /* 0x0000008000007810 */ /* 0x004fce0007ffe0ff */
.L_x_24:
        /* <DEDUP_REMOVED lines=52> */
[----:B------:R-:W-:Y:S02]  /*07b0*/  UIADD3 UR10, UP0, UPT, UR10, 0x1000, URZ ;  /* 0x000010000a0a7890 */ /* 0x000fe4000ff1e0ff */
[----:B------:R-:W-:-:S02]  /*07c0*/  UIADD3 UR8, UPT, UPT, UR8, 0x8, URZ ;  /* 0x0000000808087890 */ /* 0x000fc4000fffe0ff */
[----:B------:R-:W-:Y:S02]  /*07d0*/  UIADD3.X UR11, UPT, UPT, URZ, UR11, URZ, UP0, !UPT ;  /* 0x0000000bff0b7290 */ /* 0x000fe400087fe4ff */
[----:B------:R-:W-:Y:S01]  /*07e0*/  UISETP.NE.AND UP0, UPT, UR8, URZ, UPT ;  /* 0x000000ff0800728c */ /* 0x000fe2000bf05270 */
[----:B------:R-:W-:Y:S01]  /*07f0*/  IADD3 R0, PT, PT, R0, 0x400, RZ ;  /* 0x0000040000007810 */ /* 0x000fe20007ffe0ff */
[----:B---3--:R-:W-:-:S04]  /*0800*/  FADD R15, -R14, R15 ;  /* 0x0000000f0e0f7221 */ /* 0x008fc80000000100 */
[----:B------:R-:W-:-:S05]  /*0810*/  FFMA R15, R15, UR19, R14 ;  /* 0x000000130f0f7c23 */ /* 0x000fca000800000e */
[----:B------:R2:W-:Y:S01]  /*0820*/  STG.E desc[UR20][R12.64+0x600], R15 ;  /* 0x0006000f0c007986 */ /* 0x0005e2000c101914 */
[----:B------:R-:W-:Y:S05]  /*0830*/  BRA.U UP0, `(.L_x_24) ;  /* 0xfffffffd000c7547 */ /* 0x000fea000b83ffff */
[----:B------:R-:W0:Y:S02]  /*0840*/  LDC R10, c[0x0][0x384] ;  /* 0x0000e100ff0a7b82 */ /* 0x000e240000000800 */
[----:B0-----:R-:W-:-:S07]  /*0850*/  LOP3.LUT R10, R10, 0x7ffffff8, RZ, 0xc0, !PT ;  /* 0x7ffffff80a0a7812 */ /* 0x001fce00078ec0ff */
.L_x_23:
[----:B------:R-:W0:Y:S02]  /*0860*/  LDC R0, c[0x0][0x384] ;  /* 0x0000e100ff007b82 */ /* 0x000e240000000800 */
[----:B0-----:R-:W-:-:S04]  /*0870*/  LOP3.LUT R3, R0, 0x7, RZ, 0xc0, !PT ;  /* 0x0000000700037812 */ /* 0x001fc800078ec0ff */
[----:B------:R-:W-:-:S13]  /*0880*/  ISETP.NE.AND P0, PT, R3, RZ, PT ;  /* 0x000000ff0300720c */ /* 0x000fda0003f05270 */
[----:B------:R-:W-:Y:S05]  /*0890*/  @!P0 EXIT ;  /* 0x000000000000894d */ /* 0x000fea0003800000 */
[----:B------:R-:W0:Y:S01]  /*08a0*/  LDCU.64 UR4, c[0x0][0x3a8] ;  /* 0x00007500ff0477ac */ /* 0x000e220008000a00 */
[C---:B------:R-:W-:Y:S01]  /*08b0*/  SHF.L.U32 R2, R0.reuse, 0x7, RZ ;  /* 0x0000000700027819 */ /* 0x040fe200000006ff */
[----:B------:R-:W1:Y:S01]  /*08c0*/  S2R R11, SR_TID.X ;  /* 0x00000000000b7919 */ /* 0x000e620000002100 */
[----:B------:R-:W-:Y:S01]  /*08d0*/  ISETP.GE.U32.AND P0, PT, R3, 0x4, PT ;  /* 0x000000040300780c */ /* 0x000fe20003f06070 */
[----:B------:R-:W3:Y:S01]  /*08e0*/  LDCU.64 UR6, c[0x0][0x398] ;  /* 0x00007300ff0677ac */ /* 0x000ee20008000a00 */
[----:B------:R-:W-:Y:S01]  /*08f0*/  LOP3.LUT R16, R0, 0x3, RZ, 0xc0, !PT ;  /* 0x0000000300107812 */ /* 0x000fe200078ec0ff */
[----:B------:R-:W-:-:S03]  /*0900*/  IMAD R2, R2, UR18, RZ ;  /* 0x0000001202027c24 */ /* 0x000fc6000f8e02ff */
[----:B------:R-:W-:Y:S01]  /*0910*/  ISETP.NE.AND P1, PT, R16, RZ, PT ;  /* 0x000000ff1000720c */ /* 0x000fe20003f25270 */
[----:B------:R-:W-:-:S03]  /*0920*/  IMAD.WIDE R4, R2, 0x4, RZ ;  /* 0x0000000402047825 */ /* 0x000fc600078e02ff */
[C---:B0-----:R-:W-:Y:S02]  /*0930*/  IADD3 R2, P2, PT, R4.reuse, UR4, RZ ;  /* 0x0000000404027c10 */ /* 0x041fe4000ff5e0ff */
[----:B---3--:R-:W-:Y:S02]  /*0940*/  IADD3 R4, P3, PT, R4, UR6, RZ ;  /* 0x0000000604047c10 */ /* 0x008fe4000ff7e0ff */
[C---:B------:R-:W-:Y:S02]  /*0950*/  IADD3.X R3, PT, PT, R5.reuse, UR5, RZ, P2, !PT ;  /* 0x0000000505037c10 */ /* 0x040fe400097fe4ff */
[----:B------:R-:W-:Y:S01]  /*0960*/  IADD3.X R5, PT, PT, R5, UR7, RZ, P3, !PT ;  /* 0x0000000705057c10 */ /* 0x000fe20009ffe4ff */
[----:B------:R-:W-:Y:S08]  /*0970*/  @!P0 BRA `(.L_x_25) ;  /* 0x00000000006c8947 */ /* 0x000ff00003800000 */
[----:B-12---:R-:W-:Y:S01]  /*0980*/  LEA R13, R10, R11, 0x7 ;  /* 0x0000000b0a0d7211 */ /* 0x006fe200078e38ff */
[----:B------:R-:W0:Y:S04]  /*0990*/  LDCU UR4, c[0x0][0x388] ;  /* 0x00007100ff0477ac */ /* 0x000e280008000800 */
[----:B------:R-:W-:-:S04]  /*09a0*/  IMAD.WIDE R8, R13, 0x4, R4 ;  /* 0x000000040d087825 */ /* 0x000fc800078e0204 */
[----:B------:R-:W-:Y:S01]  /*09b0*/  IMAD.WIDE R6, R13, 0x4, R2 ;  /* 0x000000040d067825 */ /* 0x000fe200078e0202 */
[----:B------:R-:W2:Y:S04]  /*09c0*/  LDG.E R14, desc[UR20][R8.64] ;  /* 0x00000014080e7981 */ /* 0x000ea8000c1e1900 */
[----:B------:R-:W2:Y:S01]  /*09d0*/  LDG.E R15, desc[UR20][R6.64] ;  /* 0x00000014060f7981 */ /* 0x000ea2000c1e1900 */
[----:B------:R-:W-:-:S05]  /*09e0*/  MOV R12, 0x4 ;  /* 0x00000004000c7802 */ /* 0x000fca0000000f00 */
[----:B------:R-:W-:-:S04]  /*09f0*/  IMAD.WIDE R12, R13, R12, UR16 ;  /* 0x000000100d0c7e25 */ /* 0x000fc8000f8e020c */
        /* <DEDUP_REMOVED lines=13> */
[----:B------:R-:W2:Y:S04]  /*0ad0*/  LDG.E R14, desc[UR20][R8.64+0x600] ;  /* 0x00060014080e7981 */ /* 0x000ea8000c1e1900 */
[----:B0-----:R-:W2:Y:S01]  /*0ae0*/  LDG.E R15, desc[UR20][R6.64+0x600] ;  /* 0x00060014060f7981 */ /* 0x001ea2000c1e1900 */
[----:B------:R-:W-:Y:S01]  /*0af0*/  IADD3 R10, PT, PT, R10, 0x4, RZ ;  /* 0x000000040a0a7810 */ /* 0x000fe20007ffe0ff */
[----:B--2---:R-:W-:-:S04]  /*0b00*/  FADD R15, -R14, R15 ;  /* 0x0000000f0e0f7221 */ /* 0x004fc80000000100 */
[----:B------:R-:W-:-:S05]  /*0b10*/  FFMA R15, R15, UR4, R14 ;  /* 0x000000040f0f7c23 */ /* 0x000fca000800000e */
[----:B------:R3:W-:Y:S02]  /*0b20*/  STG.E desc[UR20][R12.64+0x600], R15 ;  /* 0x0006000f0c007986 */ /* 0x0007e4000c101914 */
.L_x_25:
[----:B------:R-:W-:Y:S05]  /*0b30*/  @!P1 EXIT ;  /* 0x000000000000994d */ /* 0x000fea0003800000 */
[----:B------:R-:W-:Y:S02]  /*0b40*/  ISETP.NE.AND P0, PT, R16, 0x1, PT ;  /* 0x000000011000780c */ /* 0x000fe40003f05270 */
[----:B------:R-:W-:-:S04]  /*0b50*/  LOP3.LUT R0, R0, 0x1, RZ, 0xc0, !PT ;  /* 0x0000000100007812 */ /* 0x000fc800078ec0ff */
[----:B------:R-:W-:-:S07]  /*0b60*/  ISETP.NE.U32.AND P1, PT, R0, 0x1, PT ;  /* 0x000000010000780c */ /* 0x000fce0003f25070 */
[----:B------:R-:W-:Y:S06]  /*0b70*/  @!P0 BRA `(.L_x_26) ;  /* 0x0000000000448947 */ /* 0x000fec0003800000 */
[----:B-123--:R-:W-:Y:S01]  /*0b80*/  LEA R17, R10, R11, 0x7 ;  /* 0x0000000b0a117211 */ /* 0x00efe200078e38ff */
[----:B------:R-:W0:Y:S04]  /*0b90*/  LDCU UR4, c[0x0][0x388] ;  /* 0x00007100ff0477ac */ /* 0x000e280008000800 */
[----:B------:R-:W-:-:S04]  /*0ba0*/  IMAD.WIDE R6, R17, 0x4, R4 ;  /* 0x0000000411067825 */ /* 0x000fc800078e0204 */
[----:B------:R-:W-:Y:S01]  /*0bb0*/  IMAD.WIDE R8, R17, 0x4, R2 ;  /* 0x0000000411087825 */ /* 0x000fe200078e0202 */
[----:B------:R-:W2:Y:S04]  /*0bc0*/  LDG.E R0, desc[UR20][R6.64] ;  /* 0x0000001406007981 */ /* 0x000ea8000c1e1900 */
[----:B------:R-:W2:Y:S01]  /*0bd0*/  LDG.E R13, desc[UR20][R8.64] ;  /* 0x00000014080d7981 */ /* 0x000ea2000c1e1900 */
[----:B------:R-:W-:Y:S02]  /*0be0*/  HFMA2 R12, -RZ, RZ, 0, 2.384185791015625e-07 ;  /* 0x00000004ff0c7431 */ /* 0x000fe400000001ff */
[----:B--2---:R-:W-:-:S03]  /*0bf0*/  FADD R15, -R0, R13 ;  /* 0x0000000d000f7221 */ /* 0x004fc60000000100 */
[----:B------:R-:W-:-:S04]  /*0c00*/  IMAD.WIDE R12, R17, R12, UR16 ;  /* 0x00000010110c7e25 */ /* 0x000fc8000f8e020c */
        /* <DEDUP_REMOVED lines=8> */
.L_x_26:
[----:B------:R-:W-:Y:S05]  /*0c90*/  @P1 EXIT ;  /* 0x000000000000194d */ /* 0x000fea0003800000 */
[----:B-1----:R-:W-:Y:S01]  /*0ca0*/  LEA R7, R10, R11, 0x7 ;  /* 0x0000000b0a077211 */ /* 0x002fe200078e38ff */
[----:B------:R-:W1:Y:S04]  /*0cb0*/  LDCU UR4, c[0x0][0x388] ;  /* 0x00007100ff0477ac */ /* 0x000e680008000800 */
[----:B------:R-:W-:-:S04]  /*0cc0*/  IMAD.WIDE R4, R7, 0x4, R4 ;  /* 0x0000000407047825 */ /* 0x000fc800078e0204 */
[----:B------:R-:W-:Y:S02]  /*0cd0*/  IMAD.WIDE R2, R7, 0x4, R2 ;  /* 0x0000000407027825 */ /* 0x000fe400078e0202 */
[----:B------:R-:W4:Y:S04]  /*0ce0*/  LDG.E R4, desc[UR20][R4.64] ;  /* 0x0000001404047981 */ /* 0x000f28000c1e1900 */
[----:B------:R-:W4:Y:S01]  /*0cf0*/  LDG.E R3, desc[UR20][R2.64] ;  /* 0x0000001402037981 */ /* 0x000f22000c1e1900 */
[----:B------:R-:W-:-:S05]  /*0d00*/  MOV R6, 0x4 ;  /* 0x0000000400067802 */ /* 0x000fca0000000f00 */
[----:B------:R-:W-:-:S04]  /*0d10*/  IMAD.WIDE R6, R7, R6, UR16 ;  /* 0x0000001007067e25 */ /* 0x000fc8000f8e0206 */
[----:B----4-:R-:W-:-:S04]  /*0d20*/  FADD R9, -R4, R3 ;  /* 0x0000000304097221 */ /* 0x010fc80000000100 */
[----:B-1----:R-:W-:-:S05]  /*0d30*/  FFMA R9, R9, UR4, R4 ;  /* 0x0000000409097c23 */ /* 0x002fca0008000004 */
[----:B------:R-:W-:Y:S01]  /*0d40*/  STG.E desc[UR20][R6.64], R9 ;  /* 0x0000000906007986 */ /* 0x000fe2000c101914 */
[----:B------:R-:W-:Y:S05]  /*0d50*/  EXIT ;  /* 0x000000000000794d */ /* 0x000fea0003800000 */
.L_x_22:
[----:B------:R-:W0:Y:S02]  /*0d60*/  LDC R6, c[0x0][0x384] ;  /* 0x0000e100ff067b82 */ /* 0x000e240000000800 */
[----:B0-----:R-:W-:-:S13]  /*0d70*/  ISETP.GE.AND P0, PT, R6, 0x1, PT ;  /* 0x000000010600780c */ /* 0x001fda0003f06270 */
[----:B------:R-:W-:Y:S05]  /*0d80*/  @!P0 EXIT ;  /* 0x000000000000894d */ /* 0x000fea0003800000 */
[----:B------:R-:W0:Y:S01]  /*0d90*/  LDCU.64 UR4, c[0x0][0x398] ;  /* 0x00007300ff0477ac */ /* 0x000e220008000a00 */
[C---:B------:R-:W-:Y:S01]  /*0da0*/  SHF.L.U32 R2, R6.reuse, 0x7, RZ ;  /* 0x0000000706027819 */ /* 0x040fe200000006ff */
[----:B------:R-:W1:Y:S01]  /*0db0*/  S2R R0, SR_TID.X ;  /* 0x0000000000007919 */ /* 0x000e620000002100 */
[----:B------:R-:W-:Y:S01]  /*0dc0*/  HFMA2 R7, -RZ, RZ, 0, 0 ;  /* 0x00000000ff077431 */ /* 0x000fe200000001ff */
[----:B------:R-:W2:Y:S01]  /*0dd0*/  LDCU.64 UR6, c[0x0][0x3a8] ;  /* 0x00007500ff0677ac */ /* 0x000ea20008000a00 */
[----:B------:R-:W-:Y:S01]  /*0de0*/  LOP3.LUT R22, R6, 0x7, RZ, 0xc0, !PT ;  /* 0x0000000706167812 */ /* 0x000fe200078ec0ff */
[----:B------:R-:W-:-:S04]  /*0df0*/  IMAD R2, R2, UR18, RZ ;  /* 0x0000001202027c24 */ /* 0x000fc8000f8e02ff */
[----:B------:R-:W-:-:S03]  /*0e00*/  IMAD.WIDE R4, R2, 0x4, RZ ;  /* 0x0000000402047825 */ /* 0x000fc600078e02ff */
[----:B0-----:R-:W-:-:S04]  /*0e10*/  IADD3 R2, P0, PT, R4, UR4, RZ ;  /* 0x0000000404027c10 */ /* 0x001fc8000ff1e0ff */
[----:B------:R-:W-:Y:S02]  /*0e20*/  IADD3.X R3, PT, PT, R5, UR5, RZ, P0, !PT ;  /* 0x0000000505037c10 */ /* 0x000fe400087fe4ff */
[----:B------:R-:W-:Y:S02]  /*0e30*/  ISETP.GE.U32.AND P0, PT, R6, 0x8, PT ;  /* 0x000000080600780c */ /* 0x000fe40003f06070 */
[----:B--2---:R-:W-:-:S04]  /*0e40*/  IADD3 R4, P1, PT, R4, UR6, RZ ;  /* 0x0000000604047c10 */ /* 0x004fc8000ff3e0ff */
[----:B------:R-:W-:-:S07]  /*0e50*/  IADD3.X R5, PT, PT, R5, UR7, RZ, P1, !PT ;  /* 0x0000000705057c10 */ /* 0x000fce0008ffe4ff */
[----:B-1----:R-:W-:Y:S05]  /*0e60*/  @!P0 BRA `(.L_x_27) ;  /* 0x0000000400408947 */ /* 0x002fea0003800000 */
[----:B------:R-:W-:Y:S01]  /*0e70*/  LOP3.LUT R7, R6, 0x7ffffff8, RZ, 0xc0, !PT ;  /* 0x7ffffff806077812 */ /* 0x000fe200078ec0ff */
[----:B------:R-:W0:Y:S01]  /*0e80*/  LDCU UR4, c[0x0][0x388] ;  /* 0x00007100ff0477ac */ /* 0x000e220008000800 */
[----:B------:R-:W-:-:S07]  /*0e90*/  MOV R6, RZ ;  /* 0x000000ff00067202 */ /* 0x000fce0000000f00 */
.L_x_30:
[----:B-1----:R-:W-:-:S04]  /*0ea0*/  LEA R13, R6, R0, 0x7 ;  /* 0x00000000060d7211 */ /* 0x002fc800078e38ff */
[----:B------:R-:W-:-:S13]  /*0eb0*/  ISETP.GE.AND P0, PT, R13, UR12, PT ;  /* 0x0000000c0d007c0c */ /* 0x000fda000bf06270 */
[C---:B------:R-:W-:Y:S01]  /*0ec0*/  @!P0 IMAD.WIDE.U32 R14, R13.reuse, 0x4, R2 ;  /* 0x000000040d0e8825 */ /* 0x040fe200078e0002 */
[----:B------:R-:W1:Y:S03]  /*0ed0*/  @!P0 LDC R21, c[0x0][0x388] ;  /* 0x0000e200ff158b82 */ /* 0x000e660000000800 */
[C---:B------:R-:W-:Y:S02]  /*0ee0*/  @!P0 IMAD.WIDE.U32 R18, R13.reuse, 0x4, R4 ;  /* 0x000000040d128825 */ /* 0x040fe400078e0004 */
[----:B------:R-:W2:Y:S04]  /*0ef0*/  @!P0 LDG.E R14, desc[UR20][R14.64] ;  /* 0x000000140e0e8981 */ /* 0x000ea8000c1e1900 */
[----:B------:R3:W2:Y:S01]  /*0f00*/  @!P0 LDG.E R19, desc[UR20][R18.64] ;  /* 0x0000001412138981 */ /* 0x0006a2000c1e1900 */
[----:B------:R-:W-:-:S02]  /*0f10*/  IADD3 R23, PT, PT, R13, 0x80, RZ ;  /* 0x000000800d177810 */ /* 0x000fc40007ffe0ff */
[----:B------:R-:W-:Y:S02]  /*0f20*/  MOV R16, 0x4 ;  /* 0x0000000400107802 */ /* 0x000fe40000000f00 */
[C---:B------:R-:W-:Y:S01]  /*0f30*/  ISETP.GE.AND P1, PT, R23.reuse, UR12, PT ;  /* 0x0000000c17007c0c */ /* 0x040fe2000bf26270 */
[----:B------:R-:W-:-:S04]  /*0f40*/  IMAD.WIDE R10, R23, 0x4, R4 ;  /* 0x00000004170a7825 */ /* 0x000fc800078e0204 */
[----:B------:R-:W-:-:S08]  /*0f50*/  @!P0 IMAD.WIDE.U32 R16, R13, R16, UR16 ;  /* 0x000000100d108e25 */ /* 0x000fd0000f8e0010 */
[----:B---3--:R-:W3:Y:S01]  /*0f60*/  @!P1 LDC R18, c[0x0][0x388] ;  /* 0x0000e200ff129b82 */ /* 0x008ee20000000800 */
[----:B--2---:R-:W-:-:S04]  /*0f70*/  @!P0 FADD R9, -R14, R19 ;  /* 0x000000130e098221 */ /* 0x004fc80000000100 */
[----:B-1----:R-:W-:Y:S01]  /*0f80*/  @!P0 FFMA R21, R9, R21, R14 ;  /* 0x0000001509158223 */ /* 0x002fe2000000000e */
[----:B------:R-:W-:-:S04]  /*0f90*/  IMAD.WIDE R8, R23, 0x4, R2 ;  /* 0x0000000417087825 */ /* 0x000fc800078e0202 */
[----:B------:R1:W-:Y:S04]  /*0fa0*/  @!P0 STG.E desc[UR20][R16.64], R21 ;  /* 0x0000001510008986 */ /* 0x0003e8000c101914 */
[----:B------:R-:W2:Y:S04]  /*0fb0*/  @!P1 LDG.E R12, desc[UR20][R8.64] ;  /* 0x00000014080c9981 */ /* 0x000ea8000c1e1900 */
[----:B------:R-:W2:Y:S01]  /*0fc0*/  @!P1 LDG.E R15, desc[UR20][R10.64] ;  /* 0x000000140a0f9981 */ /* 0x000ea2000c1e1900 */
[----:B------:R-:W-:-:S04]  /*0fd0*/  IADD3 R14, PT, PT, R13, 0x100, RZ ;  /* 0x000001000d0e7810 */ /* 0x000fc80007ffe0ff */
[----:B------:R-:W-:Y:S01]  /*0fe0*/  ISETP.GE.AND P0, PT, R14, UR12, PT ;  /* 0x0000000c0e007c0c */ /* 0x000fe2000bf06270 */
[----:B------:R-:W-:Y:S02]  /*0ff0*/  HFMA2 R14, -RZ, RZ, 0, 2.384185791015625e-07 ;  /* 0x00000004ff0e7431 */ /* 0x000fe400000001ff */
[----:B--2---:R-:W-:-:S03]  /*1000*/  @!P1 FADD R19, -R12, R15 ;  /* 0x0000000f0c139221 */ /* 0x004fc60000000100 */
[----:B------:R-:W-:-:S04]  /*1010*/  IMAD.WIDE R14, R23, R14, UR16 ;  /* 0x00000010170e7e25 */ /* 0x000fc8000f8e020e */
[----:B---3--:R-:W-:-:S03]  /*1020*/  @!P1 FFMA R19, R19, R18, R12 ;  /* 0x0000001213139223 */ /* 0x008fc6000000000c */
[----:B------:R-:W2:Y:S02]  /*1030*/  @!P0 LDC R18, c[0x0][0x388] ;  /* 0x0000e200ff128b82 */ /* 0x000ea40000000800 */
[----:B------:R-:W-:Y:S04]  /*1040*/  @!P1 STG.E desc[UR20][R14.64], R19 ;  /* 0x000000130e009986 */ /* 0x000fe8000c101914 */
[----:B------:R-:W3:Y:S04]  /*1050*/  @!P0 LDG.E R12, desc[UR20][R8.64+0x200] ;  /* 0x00020014080c8981 */ /* 0x000ee8000c1e1900 */
[----:B-1----:R-:W3:Y:S01]  /*1060*/  @!P0 LDG.E R17, desc[UR20][R10.64+0x200] ;  /* 0x000200140a118981 */ /* 0x002ee2000c1e1900 */
[----:B------:R-:W-:-:S04]  /*1070*/  IADD3 R16, PT, PT, R13, 0x180, RZ ;  /* 0x000001800d107810 */ /* 0x000fc80007ffe0ff */
[----:B------:R-:W-:Y:S01]  /*1080*/  ISETP.GE.AND P1, PT, R16, UR12, PT ;  /* 0x0000000c10007c0c */ /* 0x000fe2000bf26270 */
[----:B---3--:R-:W-:-:S04]  /*1090*/  @!P0 FADD R17, -R12, R17 ;  /* 0x000000110c118221 */ /* 0x008fc80000000100 */
[----:B--2---:R-:W-:-:S08]  /*10a0*/  @!P0 FFMA R17, R17, R18, R12 ;  /* 0x0000001211118223 */ /* 0x004fd0000000000c */
[----:B------:R-:W1:Y:S01]  /*10b0*/  @!P1 LDC R18, c[0x0][0x388] ;  /* 0x0000e200ff129b82 */ /* 0x000e620000000800 */
[----:B------:R2:W-:Y:S04]  /*10c0*/  @!P0 STG.E desc[UR20][R14.64+0x200], R17 ;  /* 0x000200110e008986 */ /* 0x0005e8000c101914 */
[----:B------:R-:W3:Y:S04]  /*10d0*/  @!P1 LDG.E R12, desc[UR20][R8.64+0x400] ;  /* 0x00040014080c9981 */ /* 0x000ee8000c1e1900 */
[----:B------:R-:W3:Y:S01]  /*10e0*/  @!P1 LDG.E R21, desc[UR20][R10.64+0x400] ;  /* 0x000400140a159981 */ /* 0x000ee2000c1e1900 */
[----:B------:R-:W-:-:S04]  /*10f0*/  IADD3 R16, PT, PT, R13, 0x200, RZ ;  /* 0x000002000d107810 */ /* 0x000fc80007ffe0ff */
[----:B------:R-:W-:-:S13]  /*1100*/  ISETP.GE.AND P0, PT, R16, UR12, PT ;  /* 0x0000000c10007c0c */ /* 0x000fda000bf06270 */
[----:B--2---:R-:W2:Y:S01]  /*1110*/  @!P0 LDC R17, c[0x0][0x388] ;  /* 0x0000e200ff118b82 */ /* 0x004ea20000000800 */
[----:B---3--:R-:W-:-:S04]  /*1120*/  @!P1 FADD R21, -R12, R21 ;  /* 0x000000150c159221 */ /* 0x008fc80000000100 */
[----:B-1----:R-:W-:-:S05]  /*1130*/  @!P1 FFMA R21, R21, R18, R12 ;  /* 0x0000001215159223 */ /* 0x002fca000000000c */
[----:B------:R1:W-:Y:S04]  /*1140*/  @!P1 STG.E desc[UR20][R14.64+0x400], R21 ;  /* 0x000400150e009986 */ /* 0x0003e8000c101914 */
[----:B------:R-:W3:Y:S04]  /*1150*/  @!P0 LDG.E R12, desc[UR20][R8.64+0x600] ;  /* 0x00060014080c8981 */ /* 0x000ee8000c1e1900 */
[----:B------:R-:W3:Y:S01]  /*1160*/  @!P0 LDG.E R19, desc[UR20][R10.64+0x600] ;  /* 0x000600140a138981 */ /* 0x000ee2000c1e1900 */
[----:B------:R-:W-:-:S04]  /*1170*/  IADD3 R16, PT, PT, R13, 0x280, RZ ;  /* 0x000002800d107810 */ /* 0x000fc80007ffe0ff */
[----:B------:R-:W-:-:S13]  /*1180*/  ISETP.GE.AND P1, PT, R16, UR12, PT ;  /* 0x0000000c10007c0c */ /* 0x000fda000bf26270 */
[----:B------:R-:W4:Y:S01]  /*1190*/  @!P1 LDC R18, c[0x0][0x388] ;  /* 0x0000e200ff129b82 */ /* 0x000f220000000800 */
[----:B---3--:R-:W-:-:S04]  /*11a0*/  @!P0 FADD R19, -R12, R19 ;  /* 0x000000130c138221 */ /* 0x008fc80000000100 */
[----:B--2---:R-:W-:-:S05]  /*11b0*/  @!P0 FFMA R19, R19, R17, R12 ;  /* 0x0000001113138223 */ /* 0x004fca000000000c */
[----:B------:R2:W-:Y:S04]  /*11c0*/  @!P0 STG.E desc[UR20][R14.64+0x600], R19 ;  /* 0x000600130e008986 */ /* 0x0005e8000c101914 */
[----:B------:R-:W3:Y:S04]  /*11d0*/  @!P1 LDG.E R12, desc[UR20][R8.64+0x800] ;  /* 0x00080014080c9981 */ /* 0x000ee8000c1e1900 */
[----:B------:R-:W3:Y:S01]  /*11e0*/  @!P1 LDG.E R17, desc[UR20][R10.64+0x800] ;  /* 0x000800140a119981 */ /* 0x000ee2000c1e1900 */
[----:B------:R-:W-:-:S04]  /*11f0*/  IADD3 R16, PT, PT, R13, 0x300, RZ ;  /* 0x000003000d107810 */ /* 0x000fc80007ffe0ff */
[----:B------:R-:W-:-:S13]  /*1200*/  ISETP.GE.AND P0, PT, R16, UR12, PT ;  /* 0x0000000c10007c0c */ /* 0x000fda000bf06270 */
[----:B------:R-:W5:Y:S01]  /*1210*/  @!P0 LDC R16, c[0x0][0x388] ;  /* 0x0000e200ff108b82 */ /* 0x000f620000000800 */
[----:B---3--:R-:W-:-:S04]  /*1220*/  @!P1 FADD R17, -R12, R17 ;  /* 0x000000110c119221 */ /* 0x008fc80000000100 */
[----:B----4-:R-:W-:-:S05]  /*1230*/  @!P1 FFMA R17, R17, R18, R12 ;  /* 0x0000001211119223 */ /* 0x010fca000000000c */
[----:B------:R2:W-:Y:S04]  /*1240*/  @!P1 STG.E desc[UR20][R14.64+0x800], R17 ;  /* 0x000800110e009986 */ /* 0x0005e8000c101914 */
[----:B------:R-:W3:Y:S04]  /*1250*/  @!P0 LDG.E R12, desc[UR20][R8.64+0xa00] ;  /* 0x000a0014080c8981 */ /* 0x000ee8000c1e1900 */
[----:B-1----:R-:W3:Y:S01]  /*1260*/  @!P0 LDG.E R21, desc[UR20][R10.64+0xa00] ;  /* 0x000a00140a158981 */ /* 0x002ee2000c1e1900 */
[----:B------:R-:W-:Y:S01]  /*1270*/  IADD3 R13, PT, PT, R13, 0x380, RZ ;  /* 0x000003800d0d7810 */ /* 0x000fe20007ffe0ff */
[----:B------:R-:W-:Y:S01]  /*1280*/  BSSY.RECONVERGENT B0, `(.L_x_28) ;  /* 0x000000d000007945 */ /* 0x000fe20003800200 */
[----:B------:R-:W-:-:S04]  /*1290*/  IADD3 R6, PT, PT, R6, 0x8, RZ ;  /* 0x0000000806067810 */ /* 0x000fc80007ffe0ff */
[----:B------:R-:W-:Y:S01]  /*12a0*/  ISETP.NE.AND P1, PT, R6, R7, PT ;  /* 0x000000070600720c */ /* 0x000fe20003f25270 */
[----:B---3--:R-:W-:-:S04]  /*12b0*/  @!P0 FADD R21, -R12, R21 ;  /* 0x000000150c158221 */ /* 0x008fc80000000100 */
[----:B-----5:R-:W-:-:S05]  /*12c0*/  @!P0 FFMA R21, R21, R16, R12 ;  /* 0x0000001015158223 */ /* 0x020fca000000000c */
[----:B------:R2:W-:Y:S01]  /*12d0*/  @!P0 STG.E desc[UR20][R14.64+0xa00], R21 ;  /* 0x000a00150e008986 */ /* 0x0005e2000c101914 */
[----:B------:R-:W-:-:S13]  /*12e0*/  ISETP.GE.AND P0, PT, R13, UR12, PT ;  /* 0x0000000c0d007c0c */ /* 0x000fda000bf06270 */
[----:B--2---:R-:W-:Y:S05]  /*12f0*/  @P0 BRA `(.L_x_29) ;  /* 0x0000000000140947 */ /* 0x004fea0003800000 */
[----:B------:R-:W2:Y:S04]  /*1300*/  LDG.E R8, desc[UR20][R8.64+0xc00] ;  /* 0x000c001408087981 */ /* 0x000ea8000c1e1900 */
[----:B------:R-:W2:Y:S02]  /*1310*/  LDG.E R11, desc[UR20][R10.64+0xc00] ;  /* 0x000c00140a0b7981 */ /* 0x000ea4000c1e1900 */
[----:B--2---:R-:W-:-:S04]  /*1320*/  FADD R13, -R8, R11 ;  /* 0x0000000b080d7221 */ /* 0x004fc80000000100 */
[----:B0-----:R-:W-:-:S05]  /*1330*/  FFMA R13, R13, UR4, R8 ;  /* 0x000000040d0d7c23 */ /* 0x001fca0008000008 */
[----:B------:R1:W-:Y:S02]  /*1340*/  STG.E desc[UR20][R14.64+0xc00], R13 ;  /* 0x000c000d0e007986 */ /* 0x0003e4000c101914 */
.L_x_29:
[----:B0-----:R-:W-:Y:S05]  /*1350*/  BSYNC.RECONVERGENT B0 ;  /* 0x0000000000007941 */ /* 0x001fea0003800200 */
.L_x_28:
[----:B------:R-:W-:Y:S05]  /*1360*/  @P1 BRA `(.L_x_30) ;  /* 0xfffffff800cc1947 */ /* 0x000fea000383ffff */
.L_x_27:
[----:B------:R-:W-:-:S13]  /*1370*/  ISETP.NE.AND P0, PT, R22, RZ, PT ;  /* 0x000000ff1600720c */ /* 0x000fda0003f05270 */
[----:B------:R-:W-:Y:S05]  /*1380*/  @!P0 EXIT ;  /* 0x000000000000894d */ /* 0x000fea0003800000 */
[----:B------:R-:W0:Y:S01]  /*1390*/  LDC R6, c[0x0][0x384] ;  /* 0x0000e100ff067b82 */ /* 0x000e220000000800 */
[----:B------:R-:W-:Y:S02]  /*13a0*/  ISETP.GE.U32.AND P1, PT, R22, 0x4, PT ;  /* 0x000000041600780c */ /* 0x000fe40003f26070 */
[----:B0-----:R-:W-:-:S04]  /*13b0*/  LOP3.LUT R20, R6, 0x3, RZ, 0xc0, !PT ;  /* 0x0000000306147812 */ /* 0x001fc800078ec0ff */
[----:B------:R-:W-:-:S07]  /*13c0*/  ISETP.NE.AND P0, PT, R20, RZ, PT ;  /* 0x000000ff1400720c */ /* 0x000fce0003f05270 */
[----:B------:R-:W-:Y:S06]  /*13d0*/  @!P1 BRA `(.L_x_31) ;  /* 0x0000000000c49947 */ /* 0x000fec0003800000 */
[----:B------:R-:W-:-:S04]  /*13e0*/  LEA R9, R7, R0, 0x7 ;  /* 0x0000000007097211 */ /* 0x000fc800078e38ff */
[----:B------:R-:W-:-:S13]  /*13f0*/  ISETP.GE.AND P1, PT, R9, UR12, PT ;  /* 0x0000000c09007c0c */ /* 0x000fda000bf26270 */
[C---:B-1----:R-:W-:Y:S01]  /*1400*/  @!P1 IMAD.WIDE R12, R9.reuse, 0x4, R2 ;  /* 0x00000004090c9825 */ /* 0x042fe200078e0202 */
[----:B------:R-:W0:Y:S03]  /*1410*/  @!P1 LDC R21, c[0x0][0x388] ;  /* 0x0000e200ff159b82 */ /* 0x000e260000000800 */
[C---:B------:R-:W-:Y:S02]  /*1420*/  @!P1 IMAD.WIDE R14, R9.reuse, 0x4, R4 ;  /* 0x00000004090e9825 */ /* 0x040fe400078e0204 */
[----:B------:R-:W2:Y:S04]  /*1430*/  @!P1 LDG.E R12, desc[UR20][R12.64] ;  /* 0x000000140c0c9981 */ /* 0x000ea8000c1e1900 */
[----:B------:R-:W2:Y:S01]  /*1440*/  @!P1 LDG.E R15, desc[UR20][R14.64] ;  /* 0x000000140e0f9981 */ /* 0x000ea2000c1e1900 */
[----:B------:R-:W-:-:S02]  /*1450*/  IADD3 R23, PT, PT, R9, 0x80, RZ ;  /* 0x0000008009177810 */ /* 0x000fc40007ffe0ff */
[----:B------:R-:W-:Y:S02]  /*1460*/  MOV R10, 0x4 ;  /* 0x00000004000a7802 */ /* 0x000fe40000000f00 */
[----:B------:R-:W-:-:S03]  /*1470*/  ISETP.GE.AND P2, PT, R23, UR12, PT ;  /* 0x0000000c17007c0c */ /* 0x000fc6000bf46270 */
[----:B------:R-:W-:-:S10]  /*1480*/  @!P1 IMAD.WIDE R10, R9, R10, UR16 ;  /* 0x00000010090a9e25 */ /* 0x000fd4000f8e020a */
[----:B------:R-:W-:Y:S01]  /*1490*/  @!P2 IMAD.WIDE R18, R23, 0x4, R4 ;  /* 0x000000041712a825 */ /* 0x000fe200078e0204 */
[----:B------:R-:W1:Y:S03]  /*14a0*/  @!P2 LDC R8, c[0x0][0x388] ;  /* 0x0000e200ff08ab82 */ /* 0x000e660000000800 */
[----:B--2---:R-:W-:-:S04]  /*14b0*/  @!P1 FADD R17, -R12, R15 ;  /* 0x0000000f0c119221 */ /* 0x004fc80000000100 */
[----:B0-----:R-:W-:Y:S01]  /*14c0*/  @!P1 FFMA R21, R17, R21, R12 ;  /* 0x0000001511159223 */ /* 0x001fe2000000000c */
[----:B------:R-:W-:-:S04]  /*14d0*/  @!P2 IMAD.WIDE R16, R23, 0x4, R2 ;  /* 0x000000041710a825 */ /* 0x000fc800078e0202 */
[----:B------:R0:W-:Y:S04]  /*14e0*/  @!P1 STG.E desc[UR20][R10.64], R21 ;  /* 0x000000150a009986 */ /* 0x0001e8000c101914 */
[----:B------:R-:W2:Y:S04]  /*14f0*/  @!P2 LDG.E R16, desc[UR20][R16.64] ;  /* 0x000000141010a981 */ /* 0x000ea8000c1e1900 */
[----:B------:R-:W2:Y:S01]  /*1500*/  @!P2 LDG.E R19, desc[UR20][R18.64] ;  /* 0x000000141213a981 */ /* 0x000ea2000c1e1900 */
[----:B------:R-:W-:Y:S01]  /*1510*/  IADD3 R25, PT, PT, R9, 0x100, RZ ;  /* 0x0000010009197810 */ /* 0x000fe20007ffe0ff */
[----:B------:R-:W-:-:S03]  /*1520*/  HFMA2 R12, -RZ, RZ, 0, 2.384185791015625e-07 ;  /* 0x00000004ff0c7431 */ /* 0x000fc600000001ff */
[----:B------:R-:W-:Y:S02]  /*1530*/  ISETP.GE.AND P1, PT, R25, UR12, PT ;  /* 0x0000000c19007c0c */ /* 0x000fe4000bf26270 */
[----:B------:R-:W-:-:S11]  /*1540*/  @!P2 IMAD.WIDE R12, R23, R12, UR16 ;  /* 0x00000010170cae25 */ /* 0x000fd6000f8e020c */
[----:B0-----:R-:W-:-:S04]  /*1550*/  @!P1 IMAD.WIDE R10, R25, 0x4, R4 ;  /* 0x00000004190a9825 */ /* 0x001fc800078e0204 */
[----:B--2---:R-:W-:Y:S02]  /*1560*/  @!P2 FADD R15, -R16, R19 ;  /* 0x00000013100fa221 */ /* 0x004fe40000000100 */
[----:B------:R-:W0:Y:S02]  /*1570*/  @!P1 LDC R19, c[0x0][0x388] ;  /* 0x0000e200ff139b82 */ /* 0x000e240000000800 */
[----:B-1----:R-:W-:Y:S01]  /*1580*/  @!P2 FFMA R23, R15, R8, R16 ;  /* 0x000000080f17a223 */ /* 0x002fe20000000010 */
[----:B------:R-:W-:-:S04]  /*1590*/  @!P1 IMAD.WIDE R14, R25, 0x4, R2 ;  /* 0x00000004190e9825 */ /* 0x000fc800078e0202 */
[----:B------:R1:W-:Y:S04]  /*15a0*/  @!P2 STG.E desc[UR20][R12.64], R23 ;  /* 0x000000170c00a986 */ /* 0x0003e8000c101914 */
[----:B------:R-:W2:Y:S04]  /*15b0*/  @!P1 LDG.E R14, desc[UR20][R14.64] ;  /* 0x000000140e0e9981 */ /* 0x000ea8000c1e1900 */
[----:B------:R-:W2:Y:S01]  /*15c0*/  @!P1 LDG.E R11, desc[UR20][R10.64] ;  /* 0x000000140a0b9981 */ /* 0x000ea2000c1e1900 */
[----:B------:R-:W-:Y:S02]  /*15d0*/  IADD3 R21, PT, PT, R9, 0x180, RZ ;  /* 0x0000018009157810 */ /* 0x000fe40007ffe0ff */
[----:B------:R-:W-:-:S02]  /*15e0*/  MOV R8, 0x4 ;  /* 0x0000000400087802 */ /* 0x000fc40000000f00 */
[----:B------:R-:W-:-:S03]  /*15f0*/  ISETP.GE.AND P2, PT, R21, UR12, PT ;  /* 0x0000000c15007c0c */ /* 0x000fc6000bf46270 */
[----:B------:R-:W-:-:S10]  /*1600*/  @!P1 IMAD.WIDE R8, R25, R8, UR16 ;  /* 0x0000001019089e25 */ /* 0x000fd4000f8e0208 */
[----:B-1----:R-:W-:-:S04]  /*1610*/  @!P2 IMAD.WIDE R12, R21, 0x4, R4 ;  /* 0x00000004150ca825 */ /* 0x002fc800078e0204 */
[----:B--2---:R-:W-:-:S04]  /*1620*/  @!P1 FADD R17, -R14, R11 ;  /* 0x0000000b0e119221 */ /* 0x004fc80000000100 */
[----:B0-----:R-:W-:Y:S01]  /*1630*/  @!P1 FFMA R19, R17, R19, R14 ;  /* 0x0000001311139223 */ /* 0x001fe2000000000e */
[----:B------:R-:W-:Y:S01]  /*1640*/  @!P2 IMAD.WIDE R16, R21, 0x4, R2 ;  /* 0x000000041510a825 */ /* 0x000fe200078e0202 */
[----:B------:R-:W0:Y:S03]  /*1650*/  @!P2 LDC R14, c[0x0][0x388] ;  /* 0x0000e200ff0eab82 */ /* 0x000e260000000800 */
[----:B------:R2:W-:Y:S04]  /*1660*/  @!P1 STG.E desc[UR20][R8.64], R19 ;  /* 0x0000001308009986 */ /* 0x0005e8000c101914 */
[----:B------:R-:W3:Y:S04]  /*1670*/  @!P2 LDG.E R16, desc[UR20][R16.64] ;  /* 0x000000141010a981 */ /* 0x000ee8000c1e1900 */
[----:B------:R-:W3:Y:S01]  /*1680*/  @!P2 LDG.E R13, desc[UR20][R12.64] ;  /* 0x000000140c0da981 */ /* 0x000ee2000c1e1900 */
[----:B------:R-:W-:Y:S01]  /*1690*/  HFMA2 R10, -RZ, RZ, 0, 2.384185791015625e-07 ;  /* 0x00000004ff0a7431 */ /* 0x000fe200000001ff */
[----:B------:R-:W-:-:S04]  /*16a0*/  IADD3 R7, PT, PT, R7, 0x4, RZ ;  /* 0x0000000407077810 */ /* 0x000fc80007ffe0ff */
[----:B------:R-:W-:-:S04]  /*16b0*/  @!P2 IMAD.WIDE R10, R21, R10, UR16 ;  /* 0x00000010150aae25 */ /* 0x000fc8000f8e020a */
[----:B---3--:R-:W-:-:S04]  /*16c0*/  @!P2 FADD R15, -R16, R13 ;  /* 0x0000000d100fa221 */ /* 0x008fc80000000100 */
[----:B0-----:R-:W-:-:S05]  /*16d0*/  @!P2 FFMA R15, R15, R14, R16 ;  /* 0x0000000e0f0fa223 */ /* 0x001fca0000000010 */
[----:B------:R2:W-:Y:S02]  /*16e0*/  @!P2 STG.E desc[UR20][R10.64], R15 ;  /* 0x0000000f0a00a986 */ /* 0x0005e4000c101914 */
.L_x_31:
[----:B------:R-:W-:Y:S05]  /*16f0*/  @!P0 EXIT ;  /* 0x000000000000894d */ /* 0x000fea0003800000 */
[----:B------:R-:W-:Y:S02]  /*1700*/  ISETP.NE.AND P0, PT, R20, 0x1, PT ;  /* 0x000000011400780c */ /* 0x000fe40003f05270 */
[----:B------:R-:W-:-:S04]  /*1710*/  LOP3.LUT R6, R6, 0x1, RZ, 0xc0, !PT ;  /* 0x0000000106067812 */ /* 0x000fc800078ec0ff */
[----:B------:R-:W-:-:S07]  /*1720*/  ISETP.NE.U32.AND P2, PT, R6, 0x1, PT ;  /* 0x000000010600780c */ /* 0x000fce0003f45070 */
[----:B------:R-:W-:Y:S06]  /*1730*/  @!P0 BRA `(.L_x_32) ;  /* 0x0000000000648947 */ /* 0x000fec0003800000 */
[----:B-1----:R-:W-:-:S04]  /*1740*/  LEA R13, R7, R0, 0x7 ;  /* 0x00000000070d7211 */ /* 0x002fc800078e38ff */
[----:B------:R-:W-:-:S13]  /*1750*/  ISETP.GE.AND P0, PT, R13, UR12, PT ;  /* 0x0000000c0d007c0c */ /* 0x000fda000bf06270 */
[C---:B--2---:R-:W-:Y:S01]  /*1760*/  @!P0 IMAD.WIDE R8, R13.reuse, 0x4, R2 ;  /* 0x000000040d088825 */ /* 0x044fe200078e0202 */
        /* <DEDUP_REMOVED lines=16> */
[----:B------:R-:W-:Y:S01]  /*1870*/  HFMA2 R8, -RZ, RZ, 0, 2.384185791015625e-07 ;  /* 0x00000004ff087431 */ /* 0x000fe200000001ff */
[----:B------:R-:W-:-:S04]  /*1880*/  IADD3 R7, PT, PT, R7, 0x2, RZ ;  /* 0x0000000207077810 */ /* 0x000fc80007ffe0ff */
[----:B------:R-:W-:-:S04]  /*1890*/  @!P1 IMAD.WIDE R8, R21, R8, UR16 ;  /* 0x0000001015089e25 */ /* 0x000fc8000f8e0208 */
[----:B--2---:R-:W-:-:S04]  /*18a0*/  @!P1 FADD R11, -R14, R17 ;  /* 0x000000110e0b9221 */ /* 0x004fc80000000100 */
[----:B-1----:R-:W-:-:S05]  /*18b0*/  @!P1 FFMA R11, R11, R6, R14 ;  /* 0x000000060b0b9223 */ /* 0x002fca000000000e */
[----:B------:R0:W-:Y:S02]  /*18c0*/  @!P1 STG.E desc[UR20][R8.64], R11 ;  /* 0x0000000b08009986 */ /* 0x0001e4000c101914 */
.L_x_32:
[----:B------:R-:W-:Y:S05]  /*18d0*/  @P2 EXIT ;  /* 0x000000000000294d */ /* 0x000fea0003800000 */
[----:B------:R-:W-:-:S04]  /*18e0*/  LEA R7, R7, R0, 0x7 ;  /* 0x0000000007077211 */ /* 0x000fc800078e38ff */
[----:B------:R-:W-:-:S13]  /*18f0*/  ISETP.GE.AND P0, PT, R7, UR12, PT ;  /* 0x0000000c07007c0c */ /* 0x000fda000bf06270 */
[----:B------:R-:W-:Y:S05]  /*1900*/  @P0 EXIT ;  /* 0x000000000000094d */ /* 0x000fea0003800000 */
[C---:B------:R-:W-:Y:S01]  /*1910*/  IMAD.WIDE R2, R7.reuse, 0x4, R2 ;  /* 0x0000000407027825 */ /* 0x040fe200078e0202 */
[----:B------:R-:W3:Y:S03]  /*1920*/  LDCU UR4, c[0x0][0x388] ;  /* 0x00007100ff0477ac */ /* 0x000ee60008000800 */
[----:B------:R-:W-:Y:S02]  /*1930*/  IMAD.WIDE R4, R7, 0x4, R4 ;  /* 0x0000000407047825 */ /* 0x000fe400078e0204 */
[----:B------:R-:W0:Y:S04]  /*1940*/  LDG.E R2, desc[UR20][R2.64] ;  /* 0x0000001402027981 */ /* 0x000e28000c1e1900 */
[----:B------:R-:W0:Y:S01]  /*1950*/  LDG.E R5, desc[UR20][R4.64] ;  /* 0x0000001404057981 */ /* 0x000e22000c1e1900 */
[----:B------:R-:W-:-:S05]  /*1960*/  MOV R6, 0x4 ;  /* 0x0000000400067802 */ /* 0x000fca0000000f00 */
[----:B------:R-:W-:-:S04]  /*1970*/  IMAD.WIDE R6, R7, R6, UR16 ;  /* 0x0000001007067e25 */ /* 0x000fc8000f8e0206 */
[----:B0-2---:R-:W-:-:S04]  /*1980*/  FADD R9, -R2, R5 ;  /* 0x0000000502097221 */ /* 0x005fc80000000100 */
[----:B---3--:R-:W-:-:S05]  /*1990*/  FFMA R9, R9, UR4, R2 ;  /* 0x0000000409097c23 */ /* 0x008fca0008000002 */
[----:B------:R-:W-:Y:S01]  /*19a0*/  STG.E desc[UR20][R6.64], R9 ;  /* 0x0000000906007986 */ /* 0x000fe2000c101914 */
[----:B------:R-:W-:Y:S05]  /*19b0*/  EXIT ;  /* 0x000000000000794d */ /* 0x000fea0003800000 */
.L_x_33:
        /* <DEDUP_REMOVED lines=12> */
.L_x_40:


//--------------------- .text._ZN3cub18CUB_300001_SM_10006detail8for_each13static_kernelINS2_12policy_hub_t12policy_500_tEmN6thrust24THRUST_300001_SM_1000_NS8cuda_cub20__uninitialized_fill7functorINS7_10device_ptrIfEEfEEEEvT0_T1_ --------------------------
	.section	.text._ZN3cub18CUB_300001_SM_10006detail8for_each13static_kernelINS2_12policy_hub_t12policy_500_tEmN6thrust24THRUST_300001_SM_1000_NS8cuda_cub20__uninitialized_fill7functorINS7_10device_ptrIfEEfEEEEvT0_T1_,"ax",@progbits
	.align	128
        .global         _ZN3cub18CUB_300001_SM_10006detail8for_each13static_kernelINS2_12policy_hub_t12policy_500_tEmN6thrust24THRUST_300001_SM_1000_NS8cuda_cub20__uninitialized_fill7functorINS7_10device_ptrIfEEfEEEEvT0_T1_
        .type           _ZN3cub18CUB_300001_SM_10006detail8for_each13static_kernelINS2_12policy_hub_t12policy_500_tEmN6thrust24THRUST_300001_SM_1000_NS8cuda_cub20__uninitialized_fill7functorINS7_10device_ptrIfEEfEEEEvT0_T1_,@function
        .size           _ZN3cub18CUB_300001_SM_10006detail8for_each13static_kernelINS2_12policy_hub_t12policy_500_tEmN6thrust24THRUST_300001_SM_1000_NS8cuda_cub20__uninitialized_fill7functorINS7_10device_ptrIfEEfEEEEvT0_T1_,(.L_x_41 - _ZN3cub18CUB_300001_SM_10006detail8for_each13static_kernelINS2_12policy_hub_t12policy_500_tEmN6thrust24THRUST_300001_SM_1000_NS8cuda_cub20__uninitialized_fill7functorINS7_10device_ptrIfEEfEEEEvT0_T1_)
        .other          _ZN3cub18CUB_300001_SM_10006detail8for_each13static_kernelINS2_12policy_hub_t12policy_500_tEmN6thrust24THRUST_300001_SM_1000_NS8cuda_cub20__uninitialized_fill7functorINS7_10device_ptrIfEEfEEEEvT0_T1_,@"STO_CUDA_ENTRY STV_DEFAULT"
_ZN3cub18CUB_300001_SM_10006detail8for_each13static_kernelINS2_12policy_hub_t12policy_500_tEmN6thrust24THRUST_300001_SM_1000_NS8cuda_cub20__uninitialized_fill7functorINS7_10device_ptrIfEEfEEEEvT0_T1_:
.text._ZN3cub18CUB_300001_SM_10006detail8for_each13static_kernelINS2_12policy_hub_t12policy_500_tEmN6thrust24THRUST_300001_SM_1000_NS8cuda_cub20__uninitialized_fill7functorINS7_10device_ptrIfEEfEEEEvT0_T1_:
[----:B------:R-:W-:Y:S08]  /*0000*/  LDC R1, c[0x0][0x37c] ;  /* 0x0000df00ff017b82 */ /* 0x000ff00000000800 */
[----:B------:R-:W0:Y:S01]  /*0010*/  S2UR UR4, SR_CTAID.X ;  /* 0x00000000000479c3 */ /* 0x000e220000002500 */
[----:B------:R-:W1:Y:S01]  /*0020*/  LDCU.64 UR6, c[0x0][0x380] ;  /* 0x00007000ff0677ac */ /* 0x000e620008000a00 */
[----:B------:R-:W2:Y:S01]  /*0030*/  LDCU.64 UR8, c[0x0][0x358] ;  /* 0x00006b00ff0877ac */ /* 0x000ea20008000a00 */
[----:B0-----:R-:W-:-:S04]  /*0040*/  UIMAD.WIDE.U32 UR4, UR4, 0x200, URZ ;  /* 0x00000200040478a5 */ /* 0x001fc8000f8e00ff */
[----:B-1----:R-:W-:-:S04]  /*0050*/  UIADD3 UR6, UP0, UPT, -UR4, UR6, URZ ;  /* 0x0000000604067290 */ /* 0x002fc8000ff1e1ff */
[----:B------:R-:W-:Y:S02]  /*0060*/  UIADD3.X UR7, UPT, UPT, ~UR5, UR7, URZ, UP0, !UPT ;  /* 0x0000000705077290 */ /* 0x000fe400087fe5ff */
[----:B------:R-:W-:-:S04]  /*0070*/  UISETP.GE.U32.AND UP0, UPT, UR6, 0x200, UPT ;  /* 0x000002000600788c */ /* 0x000fc8000bf06070 */
[----:B------:R-:W-:-:S09]  /*0080*/  UISETP.GE.U32.AND.EX UP0, UPT, UR7, URZ, UPT, UP0 ;  /* 0x000000ff0700728c */ /* 0x000fd2000bf06100 */
[----:B--2---:R-:W-:Y:S05]  /*0090*/  BRA.U !UP0, `(.L_x_34) ;  /* 0x0000000108287547 */ /* 0x004fea000b800000 */
[----:B------:R-:W0:Y:S01]  /*00a0*/  S2R R0, SR_TID.X ;  /* 0x0000000000007919 */ /* 0x000e220000002100 */
[----:B------:R-:W1:Y:S01]  /*00b0*/  LDCU.64 UR6, c[0x0][0x388] ;  /* 0x00007100ff0677ac */ /* 0x000e620008000a00 */
[----:B------:R-:W2:Y:S01]  /*00c0*/  LDC R5, c[0x0][0x390] ;  /* 0x0000e400ff057b82 */ /* 0x000ea20000000800 */
[----:B0-----:R-:W-:-:S05]  /*00d0*/  IADD3 R0, P0, PT, R0, UR4, RZ ;  /* 0x0000000400007c10 */ /* 0x001fca000ff1e0ff */
[----:B------:R-:W-:Y:S01]  /*00e0*/  IMAD.X R3, RZ, RZ, UR5, P0 ;  /* 0x00000005ff037e24 */ /* 0x000fe200080e06ff */
[----:B-1----:R-:W-:-:S04]  /*00f0*/  LEA R2, P0, R0, UR6, 0x2 ;  /* 0x0000000600027c11 */ /* 0x002fc8000f8010ff */
[----:B------:R-:W-:-:S05]  /*0100*/  LEA.HI.X R3, R0, UR7, R3, 0x2, P0 ;  /* 0x0000000700037c11 */ /* 0x000fca00080f1403 */
[----:B--2---:R-:W-:Y:S04]  /*0110*/  STG.E desc[UR8][R2.64], R5 ;  /* 0x0000000502007986 */ /* 0x004fe8000c101908 */
[----:B------:R-:W-:Y:S01]  /*0120*/  STG.E desc[UR8][R2.64+0x400], R5 ;  /* 0x0004000502007986 */ /* 0x000fe2000c101908 */
[----:B------:R-:W-:Y:S05]  /*0130*/  EXIT ;  /* 0x000000000000794d */ /* 0x000fea0003800000 */
.L_x_34:
[----:B------:R-:W0:Y:S01]  /*0140*/  S2R R0, SR_TID.X ;  /* 0x0000000000007919 */ /* 0x000e220000002100 */
[----:B------:R-:W-:Y:S01]  /*0150*/  IMAD.U32 R2, RZ, RZ, UR7 ;  /* 0x00000007ff027e24 */ /* 0x000fe2000f8e00ff */
[----:B------:R-:W1:Y:S01]  /*0160*/  LDCU.64 UR10, c[0x0][0x388] ;  /* 0x00007100ff0a77ac */ /* 0x000e620008000a00 */
[----:B------:R-:W-:Y:S01]  /*0170*/  IMAD.U32 R4, RZ, RZ, UR7 ;  /* 0x00000007ff047e24 */ /* 0x000fe2000f8e00ff */
[----:B0-----:R-:W-:-:S04]  /*0180*/  ISETP.LT.U32.AND P0, PT, R0, UR6, PT ;  /* 0x0000000600007c0c */ /* 0x001fc8000bf01070 */
[----:B------:R-:W-:Y:S01]  /*0190*/  ISETP.GT.U32.AND.EX P0, PT, R2, RZ, PT, P0 ;  /* 0x000000ff0200720c */ /* 0x000fe20003f04100 */
[C---:B------:R-:W-:Y:S01]  /*01a0*/  VIADD R2, R0.reuse, 0x100 ;  /* 0x0000010000027836 */ /* 0x040fe20000000000 */
[----:B------:R-:W-:-:S04]  /*01b0*/  IADD3 R0, P2, PT, R0, UR4, RZ ;  /* 0x0000000400007c10 */ /* 0x000fc8000ff5e0ff */
[----:B------:R-:W-:Y:S01]  /*01c0*/  ISETP.LT.U32.AND P1, PT, R2, UR6, PT ;  /* 0x0000000602007c0c */ /* 0x000fe2000bf21070 */
[----:B------:R-:W-:Y:S01]  /*01d0*/  IMAD.X R3, RZ, RZ, UR5, P2 ;  /* 0x00000005ff037e24 */ /* 0x000fe200090e06ff */
[----:B-1----:R-:W-:Y:S02]  /*01e0*/  LEA R2, P2, R0, UR10, 0x2 ;  /* 0x0000000a00027c11 */ /* 0x002fe4000f8410ff */
[----:B------:R-:W-:Y:S02]  /*01f0*/  ISETP.GT.U32.AND.EX P1, PT, R4, RZ, PT, P1 ;  /* 0x000000ff0400720c */ /* 0x000fe40003f24110 */
[----:B------:R-:W-:Y:S01]  /*0200*/  LEA.HI.X R3, R0, UR11, R3, 0x2, P2 ;  /* 0x0000000b00037c11 */ /* 0x000fe200090f1403 */
[----:B------:R-:W0:Y:S04]  /*0210*/  @P0 LDC R5, c[0x0][0x390] ;  /* 0x0000e400ff050b82 */ /* 0x000e280000000800 */
[----:B0-----:R0:W-:Y:S06]  /*0220*/  @P0 STG.E desc[UR8][R2.64], R5 ;  /* 0x0000000502000986 */ /* 0x0011ec000c101908 */
[----:B------:R-:W-:Y:S05]  /*0230*/  @!P1 EXIT ;  /* 0x000000000000994d */ /* 0x000fea0003800000 */
[----:B0-----:R-:W0:Y:S02]  /*0240*/  LDC R5, c[0x0][0x390] ;  /* 0x0000e400ff057b82 */ /* 0x001e240000000800 */
[----:B0-----:R-:W-:Y:S01]  /*0250*/  STG.E desc[UR8][R2.64+0x400], R5 ;  /* 0x0004000502007986 */ /* 0x001fe2000c101908 */
[----:B------:R-:W-:Y:S05]  /*0260*/  EXIT ;  /* 0x000000000000794d */ /* 0x000fea0003800000 */
.L_x_35:
        /* <DEDUP_REMOVED lines=9> */
.L_x_41:


//--------------------- .text._ZN3cub18CUB_300001_SM_10006detail11EmptyKernelIvEEvv --------------------------
	.section	.text._ZN3cub18CUB_300001_SM_10006detail11EmptyKernelIvEEvv,"ax",@progbits
	.align	128
        .global         _ZN3cub18CUB_300001_SM_10006detail11EmptyKernelIvEEvv
        .type           _ZN3cub18CUB_300001_SM_10006detail11EmptyKernelIvEEvv,@function
        .size           _ZN3cub18CUB_300001_SM_10006detail11EmptyKernelIvEEvv,(.L_x_42 - _ZN3cub18CUB_300001_SM_10006detail11EmptyKernelIvEEvv)
        .other          _ZN3cub18CUB_300001_SM_10006detail11EmptyKernelIvEEvv,@"STO_CUDA_ENTRY STV_DEFAULT"
_ZN3cub18CUB_300001_SM_10006detail11EmptyKernelIvEEvv:
.text._ZN3cub18CUB_300001_SM_10006detail11EmptyKernelIvEEvv:
[----:B------:R-:W-:Y:S01]  /*0000*/  LDC R1, c[0x0][0x37c] ;  /* 0x0000df00ff017b82 */ /* 0x000fe20000000800 */
[----:B------:R-:W-:Y:S05]  /*0010*/  EXIT ;  /* 0x000000000000794d */ /* 0x000fea0003800000 */
.L_x_36:
        /* <DEDUP_REMOVED lines=14> */
.L_x_42:


//--------------------- .text._Z6kernelPfS_       --------------------------
	.section	.text._Z6kernelPfS_,"ax",@progbits
	.align	128
        .global         _Z6kernelPfS_
        .type           _Z6kernelPfS_,@function
        .size           _Z6kernelPfS_,(.L_x_43 - _Z6kernelPfS_)
        .other          _Z6kernelPfS_,@"STO_CUDA_ENTRY STV_DEFAULT"
_Z6kernelPfS_:
.text._Z6kernelPfS_:
[----:B------:R-:W-:Y:S01]  /*0000*/  LDC R1, c[0x0][0x37c] ;  /* 0x0000df00ff017b82 */ /* 0x000fe20000000800 */
[----:B------:R-:W0:Y:S01]  /*0010*/  S2R R11, SR_TID.X ;  /* 0x00000000000b7919 */ /* 0x000e220000002100 */
[----:B------:R-:W0:Y:S01]  /*0020*/  LDCU UR4, c[0x0][0x360] ;  /* 0x00006c00ff0477ac */ /* 0x000e220008000800 */
[----:B------:R-:W0:Y:S02]  /*0030*/  S2R R0, SR_CTAID.X ;  /* 0x0000000000007919 */ /* 0x000e240000002500 */
[----:B0-----:R-:W-:Y:S01]  /*0040*/  IMAD R11, R0, UR4, R11 ;  /* 0x00000004000b7c24 */ /* 0x001fe2000f8e020b */
[----:B------:R-:W0:Y:S04]  /*0050*/  LDCU.64 UR4, c[0x0][0x358] ;  /* 0x00006b00ff0477ac */ /* 0x000e280008000a00 */
[----:B------:R-:W-:-:S13]  /*0060*/  ISETP.NE.AND P0, PT, R11, RZ, PT ;  /* 0x000000ff0b00720c */ /* 0x000fda0003f05270 */
[----:B------:R-:W-:Y:S05]  /*0070*/  @P0 BRA `(.L_x_37) ;  /* 0x0000000000140947 */ /* 0x000fea0003800000 */
[----:B------:R-:W0:Y:S02]  /*0080*/  LDC.64 R2, c[0x0][0x380] ;  /* 0x0000e000ff027b82 */ /* 0x000e240000000a00 */
[----:B0-----:R-:W2:Y:S06]  /*0090*/  LDG.E R3, desc[UR4][R2.64] ;  /* 0x0000000402037981 */ /* 0x001eac000c1e1900 */
[----:B------:R-:W2:Y:S02]  /*00a0*/  LDC.64 R4, c[0x0][0x388] ;  /* 0x0000e200ff047b82 */ /* 0x000ea40000000a00 */
[----:B--2---:R-:W-:Y:S01]  /*00b0*/  STG.E desc[UR4][R4.64], R3 ;  /* 0x0000000304007986 */ /* 0x004fe2000c101904 */
[----:B------:R-:W-:Y:S05]  /*00c0*/  EXIT ;  /* 0x000000000000794d */ /* 0x000fea0003800000 */
.L_x_37:
[----:B------:R-:W1:Y:S08]  /*00d0*/  LDC.64 R2, c[0x0][0x380] ;  /* 0x0000e000ff027b82 */ /* 0x000e700000000a00 */
[----:B------:R-:W2:Y:S01]  /*00e0*/  LDC.64 R8, c[0x0][0x388] ;  /* 0x0000e200ff087b82 */ /* 0x000ea20000000a00 */
[----:B-1----:R-:W-:-:S05]  /*00f0*/  IMAD.WIDE R2, R11, 0x4, R2 ;  /* 0x000000040b027825 */ /* 0x002fca00078e0202 */
[----:B0-----:R-:W3:Y:S04]  /*0100*/  LDG.E R0, desc[UR4][R2.64] ;  /* 0x0000000402007981 */ /* 0x001ee8000c1e1900 */
[----:B------:R-:W4:Y:S01]  /*0110*/  LDG.E R7, desc[UR4][R2.64+-0x4] ;  /* 0xfffffc0402077981 */ /* 0x000f22000c1e1900 */
[----:B------:R-:W-:Y:S01]  /*0120*/  UMOV UR6, 0x9999999a ;  /* 0x9999999a00067882 */ /* 0x000fe20000000000 */
[----:B------:R-:W-:Y:S01]  /*0130*/  UMOV UR7, 0x3fd99999 ;  /* 0x3fd9999900077882 */ /* 0x000fe20000000000 */
[----:B---3--:R-:W-:Y:S01]  /*0140*/  F2F.F64.F32 R4, R0 ;  /* 0x0000000000047310 */ /* 0x008fe20000201800 */
[----:B----4-:R-:W-:-:S07]  /*0150*/  FADD R10, -R0, R7 ;  /* 0x00000007000a7221 */ /* 0x010fce0000000100 */
[----:B------:R-:W0:Y:S02]  /*0160*/  F2F.F64.F32 R6, R10 ;  /* 0x0000000a00067310 */ /* 0x000e240000201800 */
[----:B0-----:R-:W-:Y:S01]  /*0170*/  DFMA R4, R6, UR6, R4 ;  /* 0x0000000606047c2b */ /* 0x001fe20008000004 */
[----:B--2---:R-:W-:-:S09]  /*0180*/  IMAD.WIDE R6, R11, 0x4, R8 ;  /* 0x000000040b067825 */ /* 0x004fd200078e0208 */
[----:B------:R-:W0:Y:S02]  /*0190*/  F2F.F32.F64 R5, R4 ;  /* 0x0000000400057310 */ /* 0x000e240000301000 */
[----:B0-----:R-:W-:Y:S01]  /*01a0*/  STG.E desc[UR4][R6.64], R5 ;  /* 0x0000000506007986 */ /* 0x001fe2000c101904 */
[----:B------:R-:W-:Y:S05]  /*01b0*/  EXIT ;  /* 0x000000000000794d */ /* 0x000fea0003800000 */
.L_x_38:
        /* <DEDUP_REMOVED lines=12> */
.L_x_43:


//--------------------- .nv.shared.reserved.0     --------------------------
	.section	.nv.shared.reserved.0,"aw",@nobits
	.weak		__nv_reservedSMEM_offset_0_alias
	.size		__nv_reservedSMEM_offset_0_alias, 0, 64
	.other		__nv_reservedSMEM_offset_0_alias,@"STO_CUDA_RESERVED_SHARED STV_DEFAULT"
__nv_reservedSMEM_offset_0_alias:
	.zero		0
	.zero		64


//--------------------- .nv.global                --------------------------
	.section	.nv.global,"aw",@nobits
.nv.global:
	.type		_ZN34_INTERNAL_5cc30ed4_4_k_cu_d4fcf3aa6thrust24THRUST_300001_SM_1000_NS3seqE,@object
	.size		_ZN34_INTERNAL_5cc30ed4_4_k_cu_d4fcf3aa6thrust24THRUST_300001_SM_1000_NS3seqE,(_ZN34_INTERNAL_5cc30ed4_4_k_cu_d4fcf3aa4cuda3std3__48in_placeE - _ZN34_INTERNAL_5cc30ed4_4_k_cu_d4fcf3aa6thrust24THRUST_300001_SM_1000_NS3seqE)
_ZN34_INTERNAL_5cc30ed4_4_k_cu_d4fcf3aa6thrust24THRUST_300001_SM_1000_NS3seqE:
	.zero		1
	.type		_ZN34_INTERNAL_5cc30ed4_4_k_cu_d4fcf3aa4cuda3std3__48in_placeE,@object
	.size		_ZN34_INTERNAL_5cc30ed4_4_k_cu_d4fcf3aa4cuda3std3__48in_placeE,(_ZN34_INTERNAL_5cc30ed4_4_k_cu_d4fcf3aa4cuda3std6ranges3__45__cpo4sizeE - _ZN34_INTERNAL_5cc30ed4_4_k_cu_d4fcf3aa4cuda3std3__48in_placeE)
_ZN34_INTERNAL_5cc30ed4_4_k_cu_d4fcf3aa4cuda3std3__48in_placeE:
	.zero		1
	.type		_ZN34_INTERNAL_5cc30ed4_4_k_cu_d4fcf3aa4cuda3std6ranges3__45__cpo4sizeE,@object
	.size		_ZN34_INTERNAL_5cc30ed4_4_k_cu_d4fcf3aa4cuda3std6ranges3__45__cpo4sizeE,(_ZN34_INTERNAL_5cc30ed4_4_k_cu_d4fcf3aa6thrust24THRUST_300001_SM_1000_NS12placeholders2_3E - _ZN34_INTERNAL_5cc30ed4_4_k_cu_d4fcf3aa4cuda3std6ranges3__45__cpo4sizeE)
_ZN34_INTERNAL_5cc30ed4_4_k_cu_d4fcf3aa4cuda3std6ranges3__45__cpo4sizeE:
	.zero		1
	.type		_ZN34_INTERNAL_5cc30ed4_4_k_cu_d4fcf3aa6thrust24THRUST_300001_SM_1000_NS12placeholders2_3E,@object
	.size		_ZN34_INTERNAL_5cc30ed4_4_k_cu_d4fcf3aa6thrust24THRUST_300001_SM_1000_NS12placeholders2_3E,(_ZN34_INTERNAL_5cc30ed4_4_k_cu_d4fcf3aa4cuda3std3__45__cpo6cbeginE - _ZN34_INTERNAL_5cc30ed4_4_k_cu_d4fcf3aa6thrust24THRUST_300001_SM_1000_NS12placeholders2_3E)
_ZN34_INTERNAL_5cc30ed4_4_k_cu_d4fcf3aa6thrust24THRUST_300001_SM_1000_NS12placeholders2_3E:
	.zero		1
	.type		_ZN34_INTERNAL_5cc30ed4_4_k_cu_d4fcf3aa4cuda3std3__45__cpo6cbeginE,@object
	.size		_ZN34_INTERNAL_5cc30ed4_4_k_cu_d4fcf3aa4cuda3std3__45__cpo6cbeginE,(_ZN34_INTERNAL_5cc30ed4_4_k_cu_d4fcf3aa4cuda3std6ranges3__45__cpo6cbeginE - _ZN34_INTERNAL_5cc30ed4_4_k_cu_d4fcf3aa4cuda3std3__45__cpo6cbeginE)
_ZN34_INTERNAL_5cc30ed4_4_k_cu_d4fcf3aa4cuda3std3__45__cpo6cbeginE:
	.zero		1
	.type		_ZN34_INTERNAL_5cc30ed4_4_k_cu_d4fcf3aa4cuda3std6ranges3__45__cpo6cbeginE,@object
	.size		_ZN34_INTERNAL_5cc30ed4_4_k_cu_d4fcf3aa4cuda3std6ranges3__45__cpo6cbeginE,(_ZN34_INTERNAL_5cc30ed4_4_k_cu_d4fcf3aa6thrust24THRUST_300001_SM_1000_NS12placeholders2_7E - _ZN34_INTERNAL_5cc30ed4_4_k_cu_d4fcf3aa4cuda3std6ranges3__45__cpo6cbeginE)
_ZN34_INTERNAL_5cc30ed4_4_k_cu_d4fcf3aa4cuda3std6ranges3__45__cpo6cbeginE:
	.zero		1
	.type		_ZN34_INTERNAL_5cc30ed4_4_k_cu_d4fcf3aa6thrust24THRUST_300001_SM_1000_NS12placeholders2_7E,@object
	.size		_ZN34_INTERNAL_5cc30ed4_4_k_cu_d4fcf3aa6thrust24THRUST_300001_SM_1000_NS12placeholders2_7E,(_ZN34_INTERNAL_5cc30ed4_4_k_cu_d4fcf3aa4cuda3std3__45__cpo7crbeginE - _ZN34_INTERNAL_5cc30ed4_4_k_cu_d4fcf3aa6thrust24THRUST_300001_SM_1000_NS12placeholders2_7E)
_ZN34_INTERNAL_5cc30ed4_4_k_cu_d4fcf3aa6thrust24THRUST_300001_SM_1000_NS12placeholders2_7E:
	.zero		1
	.type		_ZN34_INTERNAL_5cc30ed4_4_k_cu_d4fcf3aa4cuda3std3__45__cpo7crbeginE,@object
	.size		_ZN34_INTERNAL_5cc30ed4_4_k_cu_d4fcf3aa4cuda3std3__45__cpo7crbeginE,(_ZN34_INTERNAL_5cc30ed4_4_k_cu_d4fcf3aa4cuda3std6ranges3__45__cpo4nextE - _ZN34_INTERNAL_5cc30ed4_4_k_cu_d4fcf3aa4cuda3std3__45__cpo7crbeginE)
_ZN34_INTERNAL_5cc30ed4_4_k_cu_d4fcf3aa4cuda3std3__45__cpo7crbeginE:
	.zero		1
	.type		_ZN34_INTERNAL_5cc30ed4_4_k_cu_d4fcf3aa4cuda3std6ranges3__45__cpo4nextE,@object
	.size		_ZN34_INTERNAL_5cc30ed4_4_k_cu_d4fcf3aa4cuda3std6ranges3__45__cpo4nextE,(_ZN34_INTERNAL_5cc30ed4_4_k_cu_d4fcf3aa4cuda3std6ranges3__45__cpo4swapE - _ZN34_INTERNAL_5cc30ed4_4_k_cu_d4fcf3aa4cuda3std6ranges3__45__cpo4nextE)
_ZN34_INTERNAL_5cc30ed4_4_k_cu_d4fcf3aa4cuda3std6ranges3__45__cpo4nextE:
	.zero		1
	.type		_ZN34_INTERNAL_5cc30ed4_4_k_cu_d4fcf3aa4cuda3std6ranges3__45__cpo4swapE,@object
	.size		_ZN34_INTERNAL_5cc30ed4_4_k_cu_d4fcf3aa4cuda3std6ranges3__45__cpo4swapE,(_ZN34_INTERNAL_5cc30ed4_4_k_cu_d4fcf3aa6thrust24THRUST_300001_SM_1000_NS8cuda_cub10par_nosyncE - _ZN34_INTERNAL_5cc30ed4_4_k_cu_d4fcf3aa4cuda3std6ranges3__45__cpo4swapE)
_ZN34_INTERNAL_5cc30ed4_4_k_cu_d4fcf3aa4cuda3std6ranges3__45__cpo4swapE:
	.zero		1
	.type		_ZN34_INTERNAL_5cc30ed4_4_k_cu_d4fcf3aa6thrust24THRUST_300001_SM_1000_NS8cuda_cub10par_nosyncE,@object
	.size		_ZN34_INTERNAL_5cc30ed4_4_k_cu_d4fcf3aa6thrust24THRUST_300001_SM_1000_NS8cuda_cub10par_nosyncE,(_ZN34_INTERNAL_5cc30ed4_4_k_cu_d4fcf3aa6thrust24THRUST_300001_SM_1000_NS12placeholders2_9E - _ZN34_INTERNAL_5cc30ed4_4_k_cu_d4fcf3aa6thrust24THRUST_300001_SM_1000_NS8cuda_cub10par_nosyncE)
_ZN34_INTERNAL_5cc30ed4_4_k_cu_d4fcf3aa6thrust24THRUST_300001_SM_1000_NS8cuda_cub10par_nosyncE:
	.zero		1
	.type		_ZN34_INTERNAL_5cc30ed4_4_k_cu_d4fcf3aa6thrust24THRUST_300001_SM_1000_NS12placeholders2_9E,@object
	.size		_ZN34_INTERNAL_5cc30ed4_4_k_cu_d4fcf3aa6thrust24THRUST_300001_SM_1000_NS12placeholders2_9E,(_ZN34_INTERNAL_5cc30ed4_4_k_cu_d4fcf3aa4cuda3std3__436_GLOBAL__N__5cc30ed4_4_k_cu_d4fcf3aa6ignoreE - _ZN34_INTERNAL_5cc30ed4_4_k_cu_d4fcf3aa6thrust24THRUST_300001_SM_1000_NS12placeholders2_9E)
_ZN34_INTERNAL_5cc30ed4_4_k_cu_d4fcf3aa6thrust24THRUST_300001_SM_1000_NS12placeholders2_9E:
	.zero		1
	.type		_ZN34_INTERNAL_5cc30ed4_4_k_cu_d4fcf3aa4cuda3std3__436_GLOBAL__N__5cc30ed4_4_k_cu_d4fcf3aa6ignoreE,@object
	.size		_ZN34_INTERNAL_5cc30ed4_4_k_cu_d4fcf3aa4cuda3std3__436_GLOBAL__N__5cc30ed4_4_k_cu_d4fcf3aa6ignoreE,(_ZN34_INTERNAL_5cc30ed4_4_k_cu_d4fcf3aa4cuda3std6ranges3__45__cpo4dataE - _ZN34_INTERNAL_5cc30ed4_4_k_cu_d4fcf3aa4cuda3std3__436_GLOBAL__N__5cc30ed4_4_k_cu_d4fcf3aa6ignoreE)
_ZN34_INTERNAL_5cc30ed4_4_k_cu_d4fcf3aa4cuda3std3__436_GLOBAL__N__5cc30ed4_4_k_cu_d4fcf3aa6ignoreE:
	.zero		1
	.type		_ZN34_INTERNAL_5cc30ed4_4_k_cu_d4fcf3aa4cuda3std6ranges3__45__cpo4dataE,@object
	.size		_ZN34_INTERNAL_5cc30ed4_4_k_cu_d4fcf3aa4cuda3std6ranges3__45__cpo4dataE,(_ZN34_INTERNAL_5cc30ed4_4_k_cu_d4fcf3aa6thrust24THRUST_300001_SM_1000_NS12placeholders2_1E - _ZN34_INTERNAL_5cc30ed4_4_k_cu_d4fcf3aa4cuda3std6ranges3__45__cpo4dataE)
_ZN34_INTERNAL_5cc30ed4_4_k_cu_d4fcf3aa4cuda3std6ranges3__45__cpo4dataE:
	.zero		1
	.type		_ZN34_INTERNAL_5cc30ed4_4_k_cu_d4fcf3aa6thrust24THRUST_300001_SM_1000_NS12placeholders2_1E,@object
	.size		_ZN34_INTERNAL_5cc30ed4_4_k_cu_d4fcf3aa6thrust24THRUST_300001_SM_1000_NS12placeholders2_1E,(_ZN34_INTERNAL_5cc30ed4_4_k_cu_d4fcf3aa4cuda3std3__45__cpo5beginE - _ZN34_INTERNAL_5cc30ed4_4_k_cu_d4fcf3aa6thrust24THRUST_300001_SM_1000_NS12placeholders2_1E)
_ZN34_INTERNAL_5cc30ed4_4_k_cu_d4fcf3aa6thrust24THRUST_300001_SM_1000_NS12placeholders2_1E:
	.zero		1
	.type		_ZN34_INTERNAL_5cc30ed4_4_k_cu_d4fcf3aa4cuda3std3__45__cpo5beginE,@object
	.size		_ZN34_INTERNAL_5cc30ed4_4_k_cu_d4fcf3aa4cuda3std3__45__cpo5beginE,(_ZN34_INTERNAL_5cc30ed4_4_k_cu_d4fcf3aa4cuda3std6ranges3__45__cpo5beginE - _ZN34_INTERNAL_5cc30ed4_4_k_cu_d4fcf3aa4cuda3std3__45__cpo5beginE)
_ZN34_INTERNAL_5cc30ed4_4_k_cu_d4fcf3aa4cuda3std3__45__cpo5beginE:
	.zero		1
	.type		_ZN34_INTERNAL_5cc30ed4_4_k_cu_d4fcf3aa4cuda3std6ranges3__45__cpo5beginE,@object
	.size		_ZN34_INTERNAL_5cc30ed4_4_k_cu_d4fcf3aa4cuda3std6ranges3__45__cpo5beginE,(_ZN34_INTERNAL_5cc30ed4_4_k_cu_d4fcf3aa6thrust24THRUST_300001_SM_1000_NS12placeholders2_5E - _ZN34_INTERNAL_5cc30ed4_4_k_cu_d4fcf3aa4cuda3std6ranges3__45__cpo5beginE)
_ZN34_INTERNAL_5cc30ed4_4_k_cu_d4fcf3aa4cuda3std6ranges3__45__cpo5beginE:
	.zero		1
	.type		_ZN34_INTERNAL_5cc30ed4_4_k_cu_d4fcf3aa6thrust24THRUST_300001_SM_1000_NS12placeholders2_5E,@object
	.size		_ZN34_INTERNAL_5cc30ed4_4_k_cu_d4fcf3aa6thrust24THRUST_300001_SM_1000_NS12placeholders2_5E,(_ZN34_INTERNAL_5cc30ed4_4_k_cu_d4fcf3aa4cuda3std3__45__cpo6rbeginE - _ZN34_INTERNAL_5cc30ed4_4_k_cu_d4fcf3aa6thrust24THRUST_300001_SM_1000_NS12placeholders2_5E)
_ZN34_INTERNAL_5cc30ed4_4_k_cu_d4fcf3aa6thrust24THRUST_300001_SM_1000_NS12placeholders2_5E:
	.zero		1
	.type		_ZN34_INTERNAL_5cc30ed4_4_k_cu_d4fcf3aa4cuda3std3__45__cpo6rbeginE,@object
	.size		_ZN34_INTERNAL_5cc30ed4_4_k_cu_d4fcf3aa4cuda3std3__45__cpo6rbeginE,(_ZN34_INTERNAL_5cc30ed4_4_k_cu_d4fcf3aa4cuda3std6ranges3__45__cpo7advanceE - _ZN34_INTERNAL_5cc30ed4_4_k_cu_d4fcf3aa4cuda3std3__45__cpo6rbeginE)
_ZN34_INTERNAL_5cc30ed4_4_k_cu_d4fcf3aa4cuda3std3__45__cpo6rbeginE:
	.zero		1
	.type		_ZN34_INTERNAL_5cc30ed4_4_k_cu_d4fcf3aa4cuda3std6ranges3__45__cpo7advanceE,@object
	.size		_ZN34_INTERNAL_5cc30ed4_4_k_cu_d4fcf3aa4cuda3std6ranges3__45__cpo7advanceE,(_ZN34_INTERNAL_5cc30ed4_4_k_cu_d4fcf3aa4cuda3std3__47nulloptE - _ZN34_INTERNAL_5cc30ed4_4_k_cu_d4fcf3aa4cuda3std6ranges3__45__cpo7advanceE)
_ZN34_INTERNAL_5cc30ed4_4_k_cu_d4fcf3aa4cuda3std6ranges3__45__cpo7advanceE:
	.zero		1
	.type		_ZN34_INTERNAL_5cc30ed4_4_k_cu_d4fcf3aa4cuda3std3__47nulloptE,@object
	.size		_ZN34_INTERNAL_5cc30ed4_4_k_cu_d4fcf3aa4cuda3std3__47nulloptE,(_ZN34_INTERNAL_5cc30ed4_4_k_cu_d4fcf3aa4cuda3std6ranges3__45__cpo8distanceE - _ZN34_INTERNAL_5cc30ed4_4_k_cu_d4fcf3aa4cuda3std3__47nulloptE)
_ZN34_INTERNAL_5cc30ed4_4_k_cu_d4fcf3aa4cuda3std3__47nulloptE:
	.zero		1
	.type		_ZN34_INTERNAL_5cc30ed4_4_k_cu_d4fcf3aa4cuda3std6ranges3__45__cpo8distanceE,@object
	.size		_ZN34_INTERNAL_5cc30ed4_4_k_cu_d4fcf3aa4cuda3std6ranges3__45__cpo8distanceE,(_ZN34_INTERNAL_5cc30ed4_4_k_cu_d4fcf3aa6thrust24THRUST_300001_SM_1000_NS12placeholders3_10E - _ZN34_INTERNAL_5cc30ed4_4_k_cu_d4fcf3aa4cuda3std6ranges3__45__cpo8distanceE)
_ZN34_INTERNAL_5cc30ed4_4_k_cu_d4fcf3aa4cuda3std6ranges3__45__cpo8distanceE:
	.zero		1
	.type		_ZN34_INTERNAL_5cc30ed4_4_k_cu_d4fcf3aa6thrust24THRUST_300001_SM_1000_NS12placeholders3_10E,@object
	.size		_ZN34_INTERNAL_5cc30ed4_4_k_cu_d4fcf3aa6thrust24THRUST_300001_SM_1000_NS12placeholders3_10E,(_ZN34_INTERNAL_5cc30ed4_4_k_cu_d4fcf3aa4cuda3std3__419piecewise_constructE - _ZN34_INTERNAL_5cc30ed4_4_k_cu_d4fcf3aa6thrust24THRUST_300001_SM_1000_NS12placeholders3_10E)
_ZN34_INTERNAL_5cc30ed4_4_k_cu_d4fcf3aa6thrust24THRUST_300001_SM_1000_NS12placeholders3_10E:
	.zero		1
	.type		_ZN34_INTERNAL_5cc30ed4_4_k_cu_d4fcf3aa4cuda3std3__419piecewise_constructE,@object
	.size		_ZN34_INTERNAL_5cc30ed4_4_k_cu_d4fcf3aa4cuda3std3__419piecewise_constructE,(_ZN34_INTERNAL_5cc30ed4_4_k_cu_d4fcf3aa4cuda3std6ranges3__45__cpo5cdataE - _ZN34_INTERNAL_5cc30ed4_4_k_cu_d4fcf3aa4cuda3std3__419piecewise_constructE)
_ZN34_INTERNAL_5cc30ed4_4_k_cu_d4fcf3aa4cuda3std3__419piecewise_constructE:
	.zero		1
	.type		_ZN34_INTERNAL_5cc30ed4_4_k_cu_d4fcf3aa4cuda3std6ranges3__45__cpo5cdataE,@object
	.size		_ZN34_INTERNAL_5cc30ed4_4_k_cu_d4fcf3aa4cuda3std6ranges3__45__cpo5cdataE,(_ZN34_INTERNAL_5cc30ed4_4_k_cu_d4fcf3aa6thrust24THRUST_300001_SM_1000_NS12placeholders2_2E - _ZN34_INTERNAL_5cc30ed4_4_k_cu_d4fcf3aa4cuda3std6ranges3__45__cpo5cdataE)
_ZN34_INTERNAL_5cc30ed4_4_k_cu_d4fcf3aa4cuda3std6ranges3__45__cpo5cdataE:
	.zero		1
	.type		_ZN34_INTERNAL_5cc30ed4_4_k_cu_d4fcf3aa6thrust24THRUST_300001_SM_1000_NS12placeholders2_2E,@object
	.size		_ZN34_INTERNAL_5cc30ed4_4_k_cu_d4fcf3aa6thrust24THRUST_300001_SM_1000_NS12placeholders2_2E,(_ZN34_INTERNAL_5cc30ed4_4_k_cu_d4fcf3aa4cuda3std3__45__cpo3endE - _ZN34_INTERNAL_5cc30ed4_4_k_cu_d4fcf3aa6thrust24THRUST_300001_SM_1000_NS12placeholders2_2E)
_ZN34_INTERNAL_5cc30ed4_4_k_cu_d4fcf3aa6thrust24THRUST_300001_SM_1000_NS12placeholders2_2E:
	.zero		1
	.type		_ZN34_INTERNAL_5cc30ed4_4_k_cu_d4fcf3aa4cuda3std3__45__cpo3endE,@object
	.size		_ZN34_INTERNAL_5cc30ed4_4_k_cu_d4fcf3aa4cuda3std3__45__cpo3endE,(_ZN34_INTERNAL_5cc30ed4_4_k_cu_d4fcf3aa4cuda3std6ranges3__45__cpo3endE - _ZN34_INTERNAL_5cc30ed4_4_k_cu_d4fcf3aa4cuda3std3__45__cpo3endE)
_ZN34_INTERNAL_5cc30ed4_4_k_cu_d4fcf3aa4cuda3std3__45__cpo3endE:
	.zero		1
	.type		_ZN34_INTERNAL_5cc30ed4_4_k_cu_d4fcf3aa4cuda3std6ranges3__45__cpo3endE,@object
	.size		_ZN34_INTERNAL_5cc30ed4_4_k_cu_d4fcf3aa4cuda3std6ranges3__45__cpo3endE,(_ZN34_INTERNAL_5cc30ed4_4_k_cu_d4fcf3aa6thrust24THRUST_300001_SM_1000_NS12placeholders2_6E - _ZN34_INTERNAL_5cc30ed4_4_k_cu_d4fcf3aa4cuda3std6ranges3__45__cpo3endE)
_ZN34_INTERNAL_5cc30ed4_4_k_cu_d4fcf3aa4cuda3std6ranges3__45__cpo3endE:
	.zero		1
	.type		_ZN34_INTERNAL_5cc30ed4_4_k_cu_d4fcf3aa6thrust24THRUST_300001_SM_1000_NS12placeholders2_6E,@object
	.size		_ZN34_INTERNAL_5cc30ed4_4_k_cu_d4fcf3aa6thrust24THRUST_300001_SM_1000_NS12placeholders2_6E,(_ZN34_INTERNAL_5cc30ed4_4_k_cu_d4fcf3aa4cuda3std3__45__cpo4rendE - _ZN34_INTERNAL_5cc30ed4_4_k_cu_d4fcf3aa6thrust24THRUST_300001_SM_1000_NS12placeholders2_6E)
_ZN34_INTERNAL_5cc30ed4_4_k_cu_d4fcf3aa6thrust24THRUST_300001_SM_1000_NS12placeholders2_6E:
	.zero		1
	.type		_ZN34_INTERNAL_5cc30ed4_4_k_cu_d4fcf3aa4cuda3std3__45__cpo4rendE,@object
	.size		_ZN34_INTERNAL_5cc30ed4_4_k_cu_d4fcf3aa4cuda3std3__45__cpo4rendE,(_ZN34_INTERNAL_5cc30ed4_4_k_cu_d4fcf3aa4cuda3std6ranges3__45__cpo9iter_swapE - _ZN34_INTERNAL_5cc30ed4_4_k_cu_d4fcf3aa4cuda3std3__45__cpo4rendE)
_ZN34_INTERNAL_5cc30ed4_4_k_cu_d4fcf3aa4cuda3std3__45__cpo4rendE:
	.zero		1
	.type		_ZN34_INTERNAL_5cc30ed4_4_k_cu_d4fcf3aa4cuda3std6ranges3__45__cpo9iter_swapE,@object
	.size		_ZN34_INTERNAL_5cc30ed4_4_k_cu_d4fcf3aa4cuda3std6ranges3__45__cpo9iter_swapE,(_ZN34_INTERNAL_5cc30ed4_4_k_cu_d4fcf3aa4cuda3std3__48unexpectE - _ZN34_INTERNAL_5cc30ed4_4_k_cu_d4fcf3aa4cuda3std6ranges3__45__cpo9iter_swapE)
_ZN34_INTERNAL_5cc30ed4_4_k_cu_d4fcf3aa4cuda3std6ranges3__45__cpo9iter_swapE:
	.zero		1
	.type		_ZN34_INTERNAL_5cc30ed4_4_k_cu_d4fcf3aa4cuda3std3__48unexpectE,@object
	.size		_ZN34_INTERNAL_5cc30ed4_4_k_cu_d4fcf3aa4cuda3std3__48unexpectE,(_ZN34_INTERNAL_5cc30ed4_4_k_cu_d4fcf3aa6thrust24THRUST_300001_SM_1000_NS8cuda_cub3parE - _ZN34_INTERNAL_5cc30ed4_4_k_cu_d4fcf3aa4cuda3std3__48unexpectE)
_ZN34_INTERNAL_5cc30ed4_4_k_cu_d4fcf3aa4cuda3std3__48unexpectE:
	.zero		1
	.type		_ZN34_INTERNAL_5cc30ed4_4_k_cu_d4fcf3aa6thrust24THRUST_300001_SM_1000_NS8cuda_cub3parE,@object
	.size		_ZN34_INTERNAL_5cc30ed4_4_k_cu_d4fcf3aa6thrust24THRUST_300001_SM_1000_NS8cuda_cub3parE,(_ZN34_INTERNAL_5cc30ed4_4_k_cu_d4fcf3aa6thrust24THRUST_300001_SM_1000_NS12placeholders2_4E - _ZN34_INTERNAL_5cc30ed4_4_k_cu_d4fcf3aa6thrust24THRUST_300001_SM_1000_NS8cuda_cub3parE)
_ZN34_INTERNAL_5cc30ed4_4_k_cu_d4fcf3aa6thrust24THRUST_300001_SM_1000_NS8cuda_cub3parE:
	.zero		1
	.type		_ZN34_INTERNAL_5cc30ed4_4_k_cu_d4fcf3aa6thrust24THRUST_300001_SM_1000_NS12placeholders2_4E,@object
	.size		_ZN34_INTERNAL_5cc30ed4_4_k_cu_d4fcf3aa6thrust24THRUST_300001_SM_1000_NS12placeholders2_4E,(_ZN34_INTERNAL_5cc30ed4_4_k_cu_d4fcf3aa4cuda3std3__45__cpo4cendE - _ZN34_INTERNAL_5cc30ed4_4_k_cu_d4fcf3aa6thrust24THRUST_300001_SM_1000_NS12placeholders2_4E)
_ZN34_INTERNAL_5cc30ed4_4_k_cu_d4fcf3aa6thrust24THRUST_300001_SM_1000_NS12placeholders2_4E:
	.zero		1
	.type		_ZN34_INTERNAL_5cc30ed4_4_k_cu_d4fcf3aa4cuda3std3__45__cpo4cendE,@object
	.size		_ZN34_INTERNAL_5cc30ed4_4_k_cu_d4fcf3aa4cuda3std3__45__cpo4cendE,(_ZN34_INTERNAL_5cc30ed4_4_k_cu_d4fcf3aa4cuda3std6ranges3__45__cpo4cendE - _ZN34_INTERNAL_5cc30ed4_4_k_cu_d4fcf3aa4cuda3std3__45__cpo4cendE)
_ZN34_INTERNAL_5cc30ed4_4_k_cu_d4fcf3aa4cuda3std3__45__cpo4cendE:
	.zero		1
	.type		_ZN34_INTERNAL_5cc30ed4_4_k_cu_d4fcf3aa4cuda3std6ranges3__45__cpo4cendE,@object
	.size		_ZN34_INTERNAL_5cc30ed4_4_k_cu_d4fcf3aa4cuda3std6ranges3__45__cpo4cendE,(_ZN34_INTERNAL_5cc30ed4_4_k_cu_d4fcf3aa4cuda3std3__420unreachable_sentinelE - _ZN34_INTERNAL_5cc30ed4_4_k_cu_d4fcf3aa4cuda3std6ranges3__45__cpo4cendE)
_ZN34_INTERNAL_5cc30ed4_4_k_cu_d4fcf3aa4cuda3std6ranges3__45__cpo4cendE:
	.zero		1
	.type		_ZN34_INTERNAL_5cc30ed4_4_k_cu_d4fcf3aa4cuda3std3__420unreachable_sentinelE,@object
	.size		_ZN34_INTERNAL_5cc30ed4_4_k_cu_d4fcf3aa4cuda3std3__420unreachable_sentinelE,(_ZN34_INTERNAL_5cc30ed4_4_k_cu_d4fcf3aa4cuda3std6ranges3__45__cpo5ssizeE - _ZN34_INTERNAL_5cc30ed4_4_k_cu_d4fcf3aa4cuda3std3__420unreachable_sentinelE)
_ZN34_INTERNAL_5cc30ed4_4_k_cu_d4fcf3aa4cuda3std3__420unreachable_sentinelE:
	.zero		1
	.type		_ZN34_INTERNAL_5cc30ed4_4_k_cu_d4fcf3aa4cuda3std6ranges3__45__cpo5ssizeE,@object
	.size		_ZN34_INTERNAL_5cc30ed4_4_k_cu_d4fcf3aa4cuda3std6ranges3__45__cpo5ssizeE,(_ZN34_INTERNAL_5cc30ed4_4_k_cu_d4fcf3aa6thrust24THRUST_300001_SM_1000_NS12placeholders2_8E - _ZN34_INTERNAL_5cc30ed4_4_k_cu_d4fcf3aa4cuda3std6ranges3__45__cpo5ssizeE)
_ZN34_INTERNAL_5cc30ed4_4_k_cu_d4fcf3aa4cuda3std6ranges3__45__cpo5ssizeE:
	.zero		1
	.type		_ZN34_INTERNAL_5cc30ed4_4_k_cu_d4fcf3aa6thrust24THRUST_300001_SM_1000_NS12placeholders2_8E,@object
	.size		_ZN34_INTERNAL_5cc30ed4_4_k_cu_d4fcf3aa6thrust24THRUST_300001_SM_1000_NS12placeholders2_8E,(_ZN34_INTERNAL_5cc30ed4_4_k_cu_d4fcf3aa4cuda3std3__45__cpo5crendE - _ZN34_INTERNAL_5cc30ed4_4_k_cu_d4fcf3aa6thrust24THRUST_300001_SM_1000_NS12placeholders2_8E)
_ZN34_INTERNAL_5cc30ed4_4_k_cu_d4fcf3aa6thrust24THRUST_300001_SM_1000_NS12placeholders2_8E:
	.zero		1
	.type		_ZN34_INTERNAL_5cc30ed4_4_k_cu_d4fcf3aa4cuda3std3__45__cpo5crendE,@object
	.size		_ZN34_INTERNAL_5cc30ed4_4_k_cu_d4fcf3aa4cuda3std3__45__cpo5crendE,(_ZN34_INTERNAL_5cc30ed4_4_k_cu_d4fcf3aa4cuda3std6ranges3__45__cpo4prevE - _ZN34_INTERNAL_5cc30ed4_4_k_cu_d4fcf3aa4cuda3std3__45__cpo5crendE)
_ZN34_INTERNAL_5cc30ed4_4_k_cu_d4fcf3aa4cuda3std3__45__cpo5crendE:
	.zero		1
	.type		_ZN34_INTERNAL_5cc30ed4_4_k_cu_d4fcf3aa4cuda3std6ranges3__45__cpo4prevE,@object
	.size		_ZN34_INTERNAL_5cc30ed4_4_k_cu_d4fcf3aa4cuda3std6ranges3__45__cpo4prevE,(_ZN34_INTERNAL_5cc30ed4_4_k_cu_d4fcf3aa4cuda3std6ranges3__45__cpo9iter_moveE - _ZN34_INTERNAL_5cc30ed4_4_k_cu_d4fcf3aa4cuda3std6ranges3__45__cpo4prevE)
_ZN34_INTERNAL_5cc30ed4_4_k_cu_d4fcf3aa4cuda3std6ranges3__45__cpo4prevE:
	.zero		1
	.type		_ZN34_INTERNAL_5cc30ed4_4_k_cu_d4fcf3aa4cuda3std6ranges3__45__cpo9iter_moveE,@object
	.size		_ZN34_INTERNAL_5cc30ed4_4_k_cu_d4fcf3aa4cuda3std6ranges3__45__cpo9iter_moveE,(_ZN34_INTERNAL_5cc30ed4_4_k_cu_d4fcf3aa6thrust24THRUST_300001_SM_1000_NS6system6detail10sequential3seqE - _ZN34_INTERNAL_5cc30ed4_4_k_cu_d4fcf3aa4cuda3std6ranges3__45__cpo9iter_moveE)
_ZN34_INTERNAL_5cc30ed4_4_k_cu_d4fcf3aa4cuda3std6ranges3__45__cpo9iter_moveE:
	.zero		1
	.type		_ZN34_INTERNAL_5cc30ed4_4_k_cu_d4fcf3aa6thrust24THRUST_300001_SM_1000_NS6system6detail10sequential3seqE,@object
	.size		_ZN34_INTERNAL_5cc30ed4_4_k_cu_d4fcf3aa6thrust24THRUST_300001_SM_1000_NS6system6detail10sequential3seqE,(.L_31 - _ZN34_INTERNAL_5cc30ed4_4_k_cu_d4fcf3aa6thrust24THRUST_300001_SM_1000_NS6system6detail10sequential3seqE)
_ZN34_INTERNAL_5cc30ed4_4_k_cu_d4fcf3aa6thrust24THRUST_300001_SM_1000_NS6system6detail10sequential3seqE:
	.zero		1
.L_31:


//--------------------- .nv.constant0._ZN3cub18CUB_300001_SM_10006detail9transform16transform_kernelINS2_10policy_hubILb1EN4cuda3std3__45tupleIJN6thrust24THRUST_300001_SM_1000_NS6detail15normal_iteratorINSA_10device_ptrIfEEEESF_EEEE10policy1000El7functorSF_JPfSK_EEEvT0_iT1_T2_DpNS2_10kernel_argIT3_EE --------------------------
	.section	.nv.constant0._ZN3cub18CUB_300001_SM_10006detail9transform16transform_kernelINS2_10policy_hubILb1EN4cuda3std3__45tupleIJN6thrust24THRUST_300001_SM_1000_NS6detail15normal_iteratorINSA_10device_ptrIfEEEESF_EEEE10policy1000El7functorSF_JPfSK_EEEvT0_iT1_T2_DpNS2_10kernel_argIT3_EE,"a",@progbits
	.sectionflags	@""
	.align	4
.nv.constant0._ZN3cub18CUB_300001_SM_10006detail9transform16transform_kernelINS2_10policy_hubILb1EN4cuda3std3__45tupleIJN6thrust24THRUST_300001_SM_1000_NS6detail15normal_iteratorINSA_10device_ptrIfEEEESF_EEEE10policy1000El7functorSF_JPfSK_EEEvT0_iT1_T2_DpNS2_10kernel_argIT3_EE:
	.zero		952


//--------------------- .nv.constant0._ZN3cub18CUB_300001_SM_10006detail9transform16transform_kernelINS2_10policy_hubILb1EN4cuda3std3__45tupleIJN6thrust24THRUST_300001_SM_1000_NS6detail15normal_iteratorINSA_10device_ptrIfEEEESF_EEEE10policy1000Ei7functorSF_JPfSK_EEEvT0_iT1_T2_DpNS2_10kernel_argIT3_EE --------------------------
	.section	.nv.constant0._ZN3cub18CUB_300001_SM_10006detail9transform16transform_kernelINS2_10policy_hubILb1EN4cuda3std3__45tupleIJN6thrust24THRUST_300001_SM_1000_NS6detail15normal_iteratorINSA_10device_ptrIfEEEESF_EEEE10policy1000Ei7functorSF_JPfSK_EEEvT0_iT1_T2_DpNS2_10kernel_argIT3_EE,"a",@progbits
	.sectionflags	@""
	.align	4
.nv.constant0._ZN3cub18CUB_300001_SM_10006detail9transform16transform_kernelINS2_10policy_hubILb1EN4cuda3std3__45tupleIJN6thrust24THRUST_300001_SM_1000_NS6detail15normal_iteratorINSA_10device_ptrIfEEEESF_EEEE10policy1000Ei7functorSF_JPfSK_EEEvT0_iT1_T2_DpNS2_10kernel_argIT3_EE:
	.zero		952


//--------------------- .nv.constant0._ZN3cub18CUB_300001_SM_10006detail8for_each13static_kernelINS2_12policy_hub_t12policy_500_tEmN6thrust24THRUST_300001_SM_1000_NS8cuda_cub20__uninitialized_fill7functorINS7_10device_ptrIfEEfEEEEvT0_T1_ --------------------------
	.section	.nv.constant0._ZN3cub18CUB_300001_SM_10006detail8for_each13static_kernelINS2_12policy_hub_t12policy_500_tEmN6thrust24THRUST_300001_SM_1000_NS8cuda_cub20__uninitialized_fill7functorINS7_10device_ptrIfEEfEEEEvT0_T1_,"a",@progbits
	.sectionflags	@""
	.align	4
.nv.constant0._ZN3cub18CUB_300001_SM_10006detail8for_each13static_kernelINS2_12policy_hub_t12policy_500_tEmN6thrust24THRUST_300001_SM_1000_NS8cuda_cub20__uninitialized_fill7functorINS7_10device_ptrIfEEfEEEEvT0_T1_:
	.zero		920


//--------------------- .nv.constant0._ZN3cub18CUB_300001_SM_10006detail11EmptyKernelIvEEvv --------------------------
	.section	.nv.constant0._ZN3cub18CUB_300001_SM_10006detail11EmptyKernelIvEEvv,"a",@progbits
	.sectionflags	@""
	.align	4
.nv.constant0._ZN3cub18CUB_300001_SM_10006detail11EmptyKernelIvEEvv:
	.zero		896


//--------------------- .nv.constant0._Z6kernelPfS_ --------------------------
	.section	.nv.constant0._Z6kernelPfS_,"a",@progbits
	.sectionflags	@""
	.align	4
.nv.constant0._Z6kernelPfS_:
	.zero		912


//--------------------- SYMBOLS --------------------------

	.type		.nv.reservedSmem.offset0,@object
	.size		.nv.reservedSmem.offset0,0x4
